	.target	sm_90a

	.elftype	@"ET_EXEC"


//--------------------- .note.nv.tkinfo           --------------------------
	.section	.note.nv.tkinfo,"",@"SHT_NOTE"
	.sectionflags	@"SHF_NOTE_NV_TKINFO"
	.tkinfo
        /*0018*/ 	.word	0x00000002
        /*0030*/ 	.string	""
        /*0030*/ 	.string	"ptxas"
        /*0030*/ 	.string	"Cuda compilation tools, release 13.0, V13.0.88"
        /*0030*/ 	.string	"Build cuda_13.0.r13.0/compiler.36424714_0"
        /*0030*/ 	.string	"-v  -suppress-debug-info  -lineinfo  -arch sm_90a "



//--------------------- .note.nv.cuinfo           --------------------------
	.section	.note.nv.cuinfo,"",@"SHT_NOTE"
	.sectionflags	@"SHF_NOTE_NV_CUINFO"
        /*0018*/ 	.short	0x0002
        /*001a*/ 	.short	0x005a
        /*001c*/ 	.short	0x0082
	.zero		2


//--------------------- .nv.info                  --------------------------
	.section	.nv.info,"",@"SHT_CUDA_INFO"
	.align	4


	//----- nvinfo : EIATTR_REGCOUNT
	.align		4
        /*0000*/ 	.byte	0x04, 0x2f
        /*0002*/ 	.short	(.L_1 - .L_0)
	.align		4
.L_0:
        /*0004*/ 	.word	index@(gluon_wgmma)
        /*0008*/ 	.word	0x0000003a


	//----- nvinfo : EIATTR_FRAME_SIZE
	.align		4
.L_1:
        /*000c*/ 	.byte	0x04, 0x11
        /*000e*/ 	.short	(.L_3 - .L_2)
	.align		4
.L_2:
        /*0010*/ 	.word	index@(gluon_wgmma)
        /*0014*/ 	.word	0x00000000


	//----- nvinfo : EIATTR_MIN_STACK_SIZE
	.align		4
.L_3:
        /*0018*/ 	.byte	0x04, 0x12
        /*001a*/ 	.short	(.L_5 - .L_4)
	.align		4
.L_4:
        /*001c*/ 	.word	index@(gluon_wgmma)
        /*0020*/ 	.word	0x00000000
.L_5:


//--------------------- .nv.compat                --------------------------
	.section	.nv.compat,"",@"SHT_CUDA_COMPAT_INFO"
	.align	4
        /*0000*/ 	.byte	0x02, 0x09, 0x01, 0x00, 0x02, 0x02, 0x04, 0x00, 0x02, 0x05, 0x05, 0x00, 0x03, 0x07, 0x01, 0x01
        /*0010*/ 	.byte	0x02, 0x03, 0x03, 0x00, 0x02, 0x06, 0x01, 0x00, 0x04, 0x0b, 0x08, 0x00, 0x00, 0x00, 0x00, 0x00
        /*0020*/ 	.byte	0x00, 0x00, 0x00, 0x00


//--------------------- .nv.info.gluon_wgmma      --------------------------
	.section	.nv.info.gluon_wgmma,"",@"SHT_CUDA_INFO"
	.sectionflags	@""
	.align	4


	//----- nvinfo : EIATTR_CUDA_API_VERSION
	.align		4
        /*0000*/ 	.byte	0x04, 0x37
        /*0002*/ 	.short	(.L_7 - .L_6)
.L_6:
        /*0004*/ 	.word	0x00000082


	//----- nvinfo : EIATTR_KPARAM_INFO
	.align		4
.L_7:
        /*0008*/ 	.byte	0x04, 0x17
        /*000a*/ 	.short	(.L_9 - .L_8)
.L_8:
        /*000c*/ 	.word	0x00000000
        /*0010*/ 	.short	0x000a
        /*0012*/ 	.short	0x0048
        /*0014*/ 	.byte	0x00, 0xf4, 0x21, 0x00


	//----- nvinfo : EIATTR_KPARAM_INFO
	.align		4
.L_9:
        /*0018*/ 	.byte	0x04, 0x17
        /*001a*/ 	.short	(.L_11 - .L_10)
.L_10:
        /*001c*/ 	.word	0x00000000
        /*0020*/ 	.short	0x0009
        /*0022*/ 	.short	0x0040
        /*0024*/ 	.byte	0x00, 0xf4, 0x21, 0x00


	//----- nvinfo : EIATTR_KPARAM_INFO
	.align		4
.L_11:
        /*0028*/ 	.byte	0x04, 0x17
        /*002a*/ 	.short	(.L_13 - .L_12)
.L_12:
        /*002c*/ 	.word	0x00000000
        /*0030*/ 	.short	0x0008
        /*0032*/ 	.short	0x0038
        /*0034*/ 	.byte	0x00, 0xf0, 0x21, 0x00


	//----- nvinfo : EIATTR_KPARAM_INFO
	.align		4
.L_13:
        /*0038*/ 	.byte	0x04, 0x17
        /*003a*/ 	.short	(.L_15 - .L_14)
.L_14:
        /*003c*/ 	.word	0x00000000
        /*0040*/ 	.short	0x0007
        /*0042*/ 	.short	0x0030
        /*0044*/ 	.byte	0x00, 0xf0, 0x21, 0x00


	//----- nvinfo : EIATTR_KPARAM_INFO
	.align		4
.L_15:
        /*0048*/ 	.byte	0x04, 0x17
        /*004a*/ 	.short	(.L_17 - .L_16)
.L_16:
        /*004c*/ 	.word	0x00000000
        /*0050*/ 	.short	0x0006
        /*0052*/ 	.short	0x0028
        /*0054*/ 	.byte	0x00, 0xf0, 0x21, 0x00


	//----- nvinfo : EIATTR_KPARAM_INFO
	.align		4
.L_17:
        /*0058*/ 	.byte	0x04, 0x17
        /*005a*/ 	.short	(.L_19 - .L_18)
.L_18:
        /*005c*/ 	.word	0x00000000
        /*0060*/ 	.short	0x0005
        /*0062*/ 	.short	0x0020
        /*0064*/ 	.byte	0x00, 0xf0, 0x11, 0x00


	//----- nvinfo : EIATTR_KPARAM_INFO
	.align		4
.L_19:
        /*0068*/ 	.byte	0x04, 0x17
        /*006a*/ 	.short	(.L_21 - .L_20)
.L_20:
        /*006c*/ 	.word	0x00000000
        /*0070*/ 	.short	0x0004
        /*0072*/ 	.short	0x001c
        /*0074*/ 	.byte	0x00, 0xf0, 0x11, 0x00


	//----- nvinfo : EIATTR_KPARAM_INFO
	.align		4
.L_21:
        /*0078*/ 	.byte	0x04, 0x17
        /*007a*/ 	.short	(.L_23 - .L_22)
.L_22:
        /*007c*/ 	.word	0x00000000
        /*0080*/ 	.short	0x0003
        /*0082*/ 	.short	0x0018
        /*0084*/ 	.byte	0x00, 0xf0, 0x11, 0x00


	//----- nvinfo : EIATTR_KPARAM_INFO
	.align		4
.L_23:
        /*0088*/ 	.byte	0x04, 0x17
        /*008a*/ 	.short	(.L_25 - .L_24)
.L_24:
        /*008c*/ 	.word	0x00000000
        /*0090*/ 	.short	0x0002
        /*0092*/ 	.short	0x0010
        /*0094*/ 	.byte	0x00, 0xf4, 0x21, 0x00


	//----- nvinfo : EIATTR_KPARAM_INFO
	.align		4
.L_25:
        /*0098*/ 	.byte	0x04, 0x17
        /*009a*/ 	.short	(.L_27 - .L_26)
.L_26:
        /*009c*/ 	.word	0x00000000
        /*00a0*/ 	.short	0x0001
        /*00a2*/ 	.short	0x0008
        /*00a4*/ 	.byte	0x00, 0xf4, 0x21, 0x00


	//----- nvinfo : EIATTR_KPARAM_INFO
	.align		4
.L_27:
        /*00a8*/ 	.byte	0x04, 0x17
        /*00aa*/ 	.short	(.L_29 - .L_28)
.L_28:
        /*00ac*/ 	.word	0x00000000
        /*00b0*/ 	.short	0x0000
        /*00b2*/ 	.short	0x0000
        /*00b4*/ 	.byte	0x00, 0xf4, 0x21, 0x00


	//----- nvinfo : EIATTR_SPARSE_MMA_MASK
	.align		4
.L_29:
        /*00b8*/ 	.byte	0x03, 0x50
        /*00ba*/ 	.short	0x0000


	//----- nvinfo : EIATTR_MAXREG_COUNT
	.align		4
        /*00bc*/ 	.byte	0x03, 0x1b
        /*00be*/ 	.short	0x00ff


	//----- nvinfo : EIATTR_NUM_BARRIERS
	.align		4
        /*00c0*/ 	.byte	0x02, 0x4c
        /*00c2*/ 	.byte	0x01
	.zero		1


	//----- nvinfo : EIATTR_MERCURY_ISA_VERSION
	.align		4
        /*00c4*/ 	.byte	0x03, 0x5f
        /*00c6*/ 	.short	0x0101


	//----- nvinfo : EIATTR_INT_WARP_WIDE_INSTR_OFFSETS
	.align		4
        /*00c8*/ 	.byte	0x04, 0x31
        /*00ca*/ 	.short	(.L_31 - .L_30)


	//   ....[0]....
.L_30:
        /*00cc*/ 	.word	0x00001310


	//   ....[1]....
        /*00d0*/ 	.word	0x000013a0


	//   ....[2]....
        /*00d4*/ 	.word	0x000016d0


	//   ....[3]....
        /*00d8*/ 	.word	0x000016e0


	//   ....[4]....
        /*00dc*/ 	.word	0x00001750


	//   ....[5]....
        /*00e0*/ 	.word	0x00001760


	//   ....[6]....
        /*00e4*/ 	.word	0x00001ce0


	//   ....[7]....
        /*00e8*/ 	.word	0x00001cf0


	//----- nvinfo : EIATTR_COOP_GROUP_MASK_REGIDS
	.align		4
.L_31:
        /*00ec*/ 	.byte	0x04, 0x29
        /*00ee*/ 	.short	(.L_33 - .L_32)


	//   ....[0]....
.L_32:
        /*00f0*/ 	.word	0xffffffff


	//   ....[1]....
        /*00f4*/ 	.word	0xffffffff


	//   ....[2]....
        /*00f8*/ 	.word	0xffffffff


	//----- nvinfo : EIATTR_COOP_GROUP_INSTR_OFFSETS
	.align		4
.L_33:
        /*00fc*/ 	.byte	0x04, 0x28
        /*00fe*/ 	.short	(.L_35 - .L_34)


	//   ....[0]....
.L_34:
        /*0100*/ 	.word	0x00000150


	//   ....[1]....
        /*0104*/ 	.word	0x00000720


	//   ....[2]....
        /*0108*/ 	.word	0x00000cd0


	//----- nvinfo : EIATTR_MBARRIER_INSTR_OFFSETS
	.align		4
.L_35:
        /*010c*/ 	.byte	0x04, 0x39
        /*010e*/ 	.short	(.L_37 - .L_36)


	//   ....[0]....
.L_36:
        /*0110*/ 	.word	0x00001430
        /*0114*/ 	.word	0x000000ff
        /*0118*/ 	.word	0x0000c000
        /*011c*/ 	.short	0x0100
        /*011e*/ 	.byte	0x08
	.zero		1


	//   ....[1]....
        /*0120*/ 	.word	0x00001810
        /*0124*/ 	.word	0x000000ff
        /*0128*/ 	.word	0x0000c000
        /*012c*/ 	.short	0x010a
        /*012e*/ 	.byte	0x08
	.zero		1


	//   ....[2]....
        /*0130*/ 	.word	0x00001b80
        /*0134*/ 	.word	0x000000ff
        /*0138*/ 	.word	0x0000c000
        /*013c*/ 	.short	0x0108
        /*013e*/ 	.byte	0x08
	.zero		1


	//   ....[3]....
        /*0140*/ 	.word	0x00001d80
        /*0144*/ 	.word	0x000000ff
        /*0148*/ 	.word	0x0000c000
        /*014c*/ 	.short	0x010a
        /*014e*/ 	.byte	0x08
	.zero		1


	//----- nvinfo : EIATTR_NUM_MBARRIERS
	.align		4
.L_37:
        /*0150*/ 	.byte	0x03, 0x38
        /*0152*/ 	.short	0x0001


	//----- nvinfo : EIATTR_EXIT_INSTR_OFFSETS
	.align		4
        /*0154*/ 	.byte	0x04, 0x1c
        /*0156*/ 	.short	(.L_39 - .L_38)


	//   ....[0]....
.L_38:
        /*0158*/ 	.word	0x00001d70


	//----- nvinfo : EIATTR_REQNTID
	.align		4
.L_39:
        /*015c*/ 	.byte	0x04, 0x10
        /*015e*/ 	.short	(.L_41 - .L_40)
.L_40:
        /*0160*/ 	.word	0x00000100
        /*0164*/ 	.word	0x00000001
        /*0168*/ 	.word	0x00000001


	//----- nvinfo : EIATTR_CRS_STACK_SIZE
	.align		4
.L_41:
        /*016c*/ 	.byte	0x04, 0x1e
        /*016e*/ 	.short	(.L_43 - .L_42)
.L_42:
        /*0170*/ 	.word	0x00000000


	//----- nvinfo : EIATTR_CBANK_PARAM_SIZE
	.align		4
.L_43:
        /*0174*/ 	.byte	0x03, 0x19
        /*0176*/ 	.short	0x0050


	//----- nvinfo : EIATTR_PARAM_CBANK
	.align		4
        /*0178*/ 	.byte	0x04, 0x0a
        /*017a*/ 	.short	(.L_45 - .L_44)
	.align		4
.L_44:
        /*017c*/ 	.word	index@(.nv.constant0.gluon_wgmma)
        /*0180*/ 	.short	0x0210
        /*0182*/ 	.short	0x0050


	//----- nvinfo : EIATTR_SW_WAR
	.align		4
.L_45:
        /*0184*/ 	.byte	0x04, 0x36
        /*0186*/ 	.short	(.L_47 - .L_46)
.L_46:
        /*0188*/ 	.word	0x00000008
.L_47:


//--------------------- .nv.callgraph             --------------------------
	.section	.nv.callgraph,"",@"SHT_CUDA_CALLGRAPH"
	.align	4
	.sectionentsize	8
	.align		4
        /*0000*/ 	.word	0x00000000
	.align		4
        /*0004*/ 	.word	0xffffffff
	.align		4
        /*0008*/ 	.word	0x00000000
	.align		4
        /*000c*/ 	.word	0xfffffffe
	.align		4
        /*0010*/ 	.word	0x00000000
	.align		4
        /*0014*/ 	.word	0xfffffffd
	.align		4
        /*0018*/ 	.word	0x00000000
	.align		4
        /*001c*/ 	.word	0xfffffffc


//--------------------- .text.gluon_wgmma         --------------------------
	.section	.text.gluon_wgmma,"ax",@progbits
	.align	128
        .global         gluon_wgmma
        .type           gluon_wgmma,@function
        .size           gluon_wgmma,(.L_x_52 - gluon_wgmma)
        .other          gluon_wgmma,@"STO_CUDA_ENTRY STV_DEFAULT"
gluon_wgmma:
.text.gluon_wgmma:
[----:B------:R-:W-:Y:S01]  /*0000*/  LDC R1, c[0x0][0x28] ;  /* 0x00000a00ff017b82 */ /* 0x000fe20000000800 */
[----:B------:R-:W1:Y:S07]  /*0010*/  S2R R0, SR_TID.X ;  /* 0x0000000000007919 */ /* 0x000e6e0000002100 */
[----:B------:R-:W2:Y:S01]  /*0020*/  S2UR UR4, SR_CgaCtaId ;  /* 0x00000000000479c3 */ /* 0x000ea20000008800 */
[----:B------:R-:W-:Y:S01]  /*0030*/  UMOV UR8, 0x400 ;  /* 0x0000040000087882 */ /* 0x000fe20000000000 */
[----:B------:R-:W-:Y:S01]  /*0040*/  ULDC UR6, c[0x0][0xc] ;  /* 0x0000030000067ab9 */ /* 0x000fe20000000800 */
[----:B------:R-:W-:Y:S01]  /*0050*/  ULDC.64 UR52, c[0x0][0x250] ;  /* 0x0000940000347ab9 */ /* 0x000fe20000000a00 */
[----:B------:R-:W-:Y:S04]  /*0060*/  BSSY B0, `(.L_x_0) ;  /* 0x000001e000007945 */ /* 0x000fe80003800000 */
[----:B------:R-:W3:Y:S08]  /*0070*/  LDC R2, c[0x0][0x228] ;  /* 0x00008a00ff027b82 */ /* 0x000ef00000000800 */
[----:B------:R-:W4:Y:S08]  /*0080*/  LDC R10, c[0x0][0x230] ;  /* 0x00008c00ff0a7b82 */ /* 0x000f300000000800 */
[----:B------:R-:W-:Y:S01]  /*0090*/  S2UR UR11, SR_CTAID.Y ;  /* 0x00000000000b79c3 */ /* 0x000fe20000002600 */
[----:B--2---:R-:W-:-:S03]  /*00a0*/  ULEA UR8, UR4, UR8, 0x18 ;  /* 0x0000000804087291 */ /* 0x004fc6000f8ec03f */
[----:B------:R-:W-:Y:S01]  /*00b0*/  ULDC UR4, c[0x0][0x10] ;  /* 0x0000040000047ab9 */ /* 0x000fe20000000800 */
[----:B-1----:R-:W-:-:S03]  /*00c0*/  LOP3.LUT R6, R0, 0xff, RZ, 0xc0, !PT ;  /* 0x000000ff00067812 */ /* 0x002fc600078ec0ff */
[----:B------:R-:W1:Y:S01]  /*00d0*/  S2UR UR5, SR_CTAID.Z ;  /* 0x00000000000579c3 */ /* 0x000e620000002700 */
[----:B---3--:R-:W-:Y:S01]  /*00e0*/  VIADD R2, R2, 0xffffffff ;  /* 0xffffffff02027836 */ /* 0x008fe20000000000 */
[C---:B------:R-:W-:Y:S02]  /*00f0*/  ISETP.GE.U32.AND P0, PT, R6.reuse, 0x20, PT ;  /* 0x000000200600780c */ /* 0x040fe40003f06070 */
[C---:B------:R-:W-:Y:S02]  /*0100*/  ISETP.NE.U32.AND P2, PT, R6.reuse, RZ, PT ;  /* 0x000000ff0600720c */ /* 0x040fe40003f45070 */
[----:B------:R-:W-:Y:S02]  /*0110*/  LEA R14, R6, UR8, 0x2 ;  /* 0x00000008060e7c11 */ /* 0x000fe4000f8e10ff */
[----:B------:R-:W2:Y:S01]  /*0120*/  S2UR UR54, SR_CTAID.X ;  /* 0x00000000003679c3 */ /* 0x000ea20000002500 */
[----:B----4-:R-:W-:-:S06]  /*0130*/  VIADD R11, R10, 0xffffffff ;  /* 0xffffffff0a0b7836 */ /* 0x010fcc0000000000 */
[----:B------:R3:W-:Y:S01]  /*0140*/  @!P0 STS [R14], RZ ;  /* 0x000000ff0e008388 */ /* 0x0007e20000000800 */
[----:B------:R-:W-:-:S03]  /*0150*/  NOP ;  /* 0x0000000000007918 */ /* 0x000fc60000000000 */
[----:B------:R3:W-:Y:S01]  /*0160*/  @!P2 STS [UR8+0x24], R2 ;  /* 0x00002402ff00a988 */ /* 0x0007e20008000808 */
[----:B-1----:R-:W-:-:S03]  /*0170*/  UIMAD UR4, UR5, UR4, UR11 ;  /* 0x00000004050472a4 */ /* 0x002fc6000f8e020b */
[----:B------:R3:W-:Y:S01]  /*0180*/  @!P2 STS [UR8+0x20], R11 ;  /* 0x0000200bff00a988 */ /* 0x0007e20008000808 */
[----:B--2---:R-:W-:-:S04]  /*0190*/  UIMAD UR4, UR4, UR6, UR54 ;  /* 0x00000006040472a4 */ /* 0x004fc8000f8e0236 */
[----:B------:R-:W-:-:S04]  /*01a0*/  UIMAD UR4, UR4, 0x180, URZ ;  /* 0x00000180040478a4 */ /* 0x000fc8000f8e023f */
[----:B------:R-:W-:-:S04]  /*01b0*/  UIADD3 UR20, UP0, UR4, UR52, URZ ;  /* 0x0000003404147290 */ /* 0x000fc8000ff1e03f */
[----:B------:R-:W-:Y:S01]  /*01c0*/  ULEA.HI.X.SX32 UR21, UR4, UR53, 0x1, UP0 ;  /* 0x0000003504157291 */ /* 0x000fe200080f0e3f */
[----:B---3--:R-:W-:Y:S11]  /*01d0*/  @P2 BRA `(.L_x_1) ;  /* 0x0000000000182947 */ /* 0x008ff60003800000 */
[----:B------:R-:W1:Y:S01]  /*01e0*/  LDS R3, [UR8+0x8] ;  /* 0x00000808ff037984 */ /* 0x000e620008000800 */
[----:B------:R-:W2:Y:S01]  /*01f0*/  LDC.64 R8, c[0x0][0x210] ;  /* 0x00008400ff087b82 */ /* 0x000ea20000000a00 */
[----:B------:R-:W-:Y:S02]  /*0200*/  IMAD.MOV.U32 R4, RZ, RZ, 0x70 ;  /* 0x00000070ff047424 */ /* 0x000fe400078e00ff */
[----:B--2---:R2:W-:Y:S03]  /*0210*/  STS.64 [UR8], R8 ;  /* 0x00000008ff007988 */ /* 0x0045e60008000a08 */
[----:B-1----:R-:W-:-:S05]  /*0220*/  LOP3.LUT R3, R3, 0x10, R4, 0xd8, !PT ;  /* 0x0000001003037812 */ /* 0x002fca00078ed804 */
[----:B------:R2:W-:Y:S02]  /*0230*/  STS [UR8+0x8], R3 ;  /* 0x00000803ff007988 */ /* 0x0005e40008000808 */
.L_x_1:
[----:B------:R-:W-:Y:S05]  /*0240*/  BSYNC B0 ;  /* 0x0000000000007941 */ /* 0x000fea0003800000 */
.L_x_0:
[----:B------:R-:W-:Y:S04]  /*0250*/  BSSY B0, `(.L_x_2) ;  /* 0x000000a000007945 */ /* 0x000fe80003800000 */
[----:B------:R-:W-:Y:S05]  /*0260*/  @P2 BRA `(.L_x_3) ;  /* 0x0000000000202947 */ /* 0x000fea0003800000 */
[----:B--2---:R-:W1:Y:S01]  /*0270*/  LDS R3, [UR8+0x34] ;  /* 0x00003408ff037984 */ /* 0x004e620008000800 */
[----:B------:R-:W-:Y:S02]  /*0280*/  IMAD.MOV.U32 R4, RZ, RZ, 0x3f000000 ;  /* 0x3f000000ff047424 */ /* 0x000fe400078e00ff */
[----:B------:R-:W-:Y:S01]  /*0290*/  @!P2 IMAD.MOV.U32 R5, RZ, RZ, 0x7f ;  /* 0x0000007fff05a424 */ /* 0x000fe200078e00ff */
[----:B------:R-:W2:Y:S02]  /*02a0*/  @!P2 LDS R8, [UR8+0x38] ;  /* 0x00003808ff08a984 */ /* 0x000ea40008000800 */
[----:B-1----:R-:W-:Y:S02]  /*02b0*/  LOP3.LUT R3, R3, 0xff000000, R4, 0xb8, !PT ;  /* 0xff00000003037812 */ /* 0x002fe400078eb804 */
[----:B--2---:R-:W-:-:S03]  /*02c0*/  @!P2 LOP3.LUT R4, R8, 0xff, R5, 0xb8, !PT ;  /* 0x000000ff0804a812 */ /* 0x004fc600078eb805 */
[----:B------:R1:W-:Y:S04]  /*02d0*/  STS [UR8+0x34], R3 ;  /* 0x00003403ff007988 */ /* 0x0003e80008000808 */
[----:B------:R1:W-:Y:S02]  /*02e0*/  @!P2 STS [UR8+0x38], R4 ;  /* 0x00003804ff00a988 */ /* 0x0003e40008000808 */
.L_x_3:
[----:B------:R-:W-:Y:S05]  /*02f0*/  BSYNC B0 ;  /* 0x0000000000007941 */ /* 0x000fea0003800000 */
.L_x_2:
[----:B------:R-:W-:Y:S04]  /*0300*/  BSSY B0, `(.L_x_4) ;  /* 0x000000e000007945 */ /* 0x000fe80003800000 */
[----:B------:R-:W-:Y:S05]  /*0310*/  @P2 BRA `(.L_x_5) ;  /* 0x0000000000302947 */ /* 0x000fea0003800000 */
[----:B-1----:R-:W1:Y:S01]  /*0320*/  LDS R4, [UR8+0x34] ;  /* 0x00003408ff047984 */ /* 0x002e620008000800 */
[----:B------:R-:W3:Y:S03]  /*0330*/  LDC.64 R12, c[0x0][0x238] ;  /* 0x00008e00ff0c7b82 */ /* 0x000ee60000000a00 */
[----:B--2---:R-:W2:Y:S01]  /*0340*/  LDS R3, [UR8+0x1c] ;  /* 0x00001c08ff037984 */ /* 0x004ea20008000800 */
[C---:B---3--:R-:W-:Y:S01]  /*0350*/  SHF.L.U64.HI R8, R12.reuse, 0x1, R13 ;  /* 0x000000010c087819 */ /* 0x048fe2000001020d */
[----:B------:R-:W-:-:S03]  /*0360*/  IMAD.SHL.U32 R5, R12, 0x2, RZ ;  /* 0x000000020c057824 */ /* 0x000fc600078e00ff */
[--C-:B------:R-:W-:Y:S02]  /*0370*/  SHF.R.U32.HI R12, RZ, 0x4, R8.reuse ;  /* 0x00000004ff0c7819 */ /* 0x100fe40000011608 */
[----:B------:R-:W-:-:S05]  /*0380*/  SHF.R.U64 R5, R5, 0x4, R8 ;  /* 0x0000000405057819 */ /* 0x000fca0000001208 */
[----:B------:R3:W-:Y:S01]  /*0390*/  STS [UR8+0xc], R5 ;  /* 0x00000c05ff007988 */ /* 0x0007e20008000808 */
[----:B-1----:R-:W-:Y:S02]  /*03a0*/  LOP3.LUT R4, R4, 0x7, RZ, 0xb8, !PT ;  /* 0x0000000704047812 */ /* 0x002fe400078eb8ff */
[----:B--2---:R-:W-:-:S03]  /*03b0*/  LOP3.LUT R3, R3, 0xf, R12, 0xb8, !PT ;  /* 0x0000000f03037812 */ /* 0x004fc600078eb80c */
[----:B------:R3:W-:Y:S04]  /*03c0*/  STS [UR8+0x34], R4 ;  /* 0x00003404ff007988 */ /* 0x0007e80008000808 */
[----:B------:R3:W-:Y:S02]  /*03d0*/  STS [UR8+0x1c], R3 ;  /* 0x00001c03ff007988 */ /* 0x0007e40008000808 */
.L_x_5:
[----:B------:R-:W-:Y:S05]  /*03e0*/  BSYNC B0 ;  /* 0x0000000000007941 */ /* 0x000fea0003800000 */
.L_x_4:
[----:B------:R-:W-:Y:S04]  /*03f0*/  BSSY B1, `(.L_x_6) ;  /* 0x000001b000017945 */ /* 0x000fe80003800000 */
[----:B------:R-:W-:Y:S01]  /*0400*/  BSSY B0, `(.L_x_7) ;  /* 0x0000016000007945 */ /* 0x000fe20003800000 */
[----:B------:R-:W-:-:S03]  /*0410*/  IMAD.MOV.U32 R7, RZ, RZ, RZ ;  /* 0x000000ffff077224 */ /* 0x000fc600078e00ff */
[----:B------:R-:W-:Y:S05]  /*0420*/  @P2 BRA `(.L_x_8) ;  /* 0x0000000000202947 */ /* 0x000fea0003800000 */
[----:B-123--:R-:W1:Y:S02]  /*0430*/  LDS R3, [UR8+0x34] ;  /* 0x00003408ff037984 */ /* 0x00ee640008000800 */
[----:B-1----:R-:W-:-:S05]  /*0440*/  LOP3.LUT R3, R3, 0x38, RZ, 0xb8, !PT ;  /* 0x0000003803037812 */ /* 0x002fca00078eb8ff */
[----:B------:R1:W-:Y:S01]  /*0450*/  STS [UR8+0x34], R3 ;  /* 0x00003403ff007988 */ /* 0x0003e20008000808 */
[----:B------:R-:W-:Y:S05]  /*0460*/  @P2 BRA `(.L_x_9) ;  /* 0x0000000000202947 */ /* 0x000fea0003800000 */
[----:B-1----:R-:W1:Y:S01]  /*0470*/  LDS R3, [UR8+0x8] ;  /* 0x00000808ff037984 */ /* 0x002e620008000800 */
[----:B------:R-:W-:-:S05]  /*0480*/  IMAD.MOV.U32 R4, RZ, RZ, 0x780 ;  /* 0x00000780ff047424 */ /* 0x000fca00078e00ff */
[----:B-1----:R-:W-:-:S05]  /*0490*/  LOP3.LUT R3, R3, 0x500, R4, 0xd8, !PT ;  /* 0x0000050003037812 */ /* 0x002fca00078ed804 */
[----:B------:R4:W-:Y:S02]  /*04a0*/  STS [UR8+0x8], R3 ;  /* 0x00000803ff007988 */ /* 0x0009e40008000808 */
.L_x_8:
[----:B------:R-:W-:Y:S05]  /*04b0*/  @P2 BRA `(.L_x_10) ;  /* 0x0000000000282947 */ /* 0x000fea0003800000 */
[----:B-1234-:R-:W1:Y:S02]  /*04c0*/  LDS R3, [UR8+0x8] ;  /* 0x00000808ff037984 */ /* 0x01ee640008000800 */
[----:B-1----:R-:W-:-:S05]  /*04d0*/  LOP3.LUT R3, R3, 0x1800, RZ, 0xb8, !PT ;  /* 0x0000180003037812 */ /* 0x002fca00078eb8ff */
[----:B------:R2:W-:Y:S02]  /*04e0*/  STS [UR8+0x8], R3 ;  /* 0x00000803ff007988 */ /* 0x0005e40008000808 */
.L_x_9:
[----:B------:R-:W-:Y:S05]  /*04f0*/  @P2 BREAK B0 ;  /* 0x0000000000002942 */ /* 0x000fea0003800000 */
[----:B------:R-:W-:Y:S05]  /*0500*/  @P2 BRA `(.L_x_11) ;  /* 0x0000000000242947 */ /* 0x000fea0003800000 */
[----:B------:R-:W3:Y:S01]  /*0510*/  LDS R4, [UR8+0x8] ;  /* 0x00000808ff047984 */ /* 0x000ee20008000800 */
[----:B-12---:R-:W-:-:S05]  /*0520*/  IMAD.MOV.U32 R3, RZ, RZ, 0x6000 ;  /* 0x00006000ff037424 */ /* 0x006fca00078e00ff */
[----:B---3--:R-:W-:-:S04]  /*0530*/  LOP3.LUT R3, R4, 0x6000, R3, 0xd8, !PT ;  /* 0x0000600004037812 */ /* 0x008fc800078ed803 */
[----:B------:R-:W-:-:S05]  /*0540*/  LOP3.LUT R3, R3, 0x400000, RZ, 0xb8, !PT ;  /* 0x0040000003037812 */ /* 0x000fca00078eb8ff */
[----:B------:R5:W-:Y:S02]  /*0550*/  STS [UR8+0x8], R3 ;  /* 0x00000803ff007988 */ /* 0x000be40008000808 */
.L_x_10:
[----:B------:R-:W-:Y:S05]  /*0560*/  BSYNC B0 ;  /* 0x0000000000007941 */ /* 0x000fea0003800000 */
.L_x_7:
[----:B-12345:R-:W1:Y:S02]  /*0570*/  @!P2 LDS R3, [UR8+0x8] ;  /* 0x00000808ff03a984 */ /* 0x03ee640008000800 */
[----:B-1----:R-:W-:-:S05]  /*0580*/  @!P2 LOP3.LUT R3, R3, 0x8000, RZ, 0xb8, !PT ;  /* 0x000080000303a812 */ /* 0x002fca00078eb8ff */
[----:B------:R3:W-:Y:S02]  /*0590*/  @!P2 STS [UR8+0x8], R3 ;  /* 0x00000803ff00a988 */ /* 0x0007e40008000808 */
.L_x_11:
[----:B------:R-:W-:Y:S05]  /*05a0*/  BSYNC B1 ;  /* 0x0000000000017941 */ /* 0x000fea0003800000 */
.L_x_6:
[----:B------:R-:W-:Y:S05]  /*05b0*/  WARPSYNC.ALL ;  /* 0x0000000000007948 */ /* 0x000fea0003800000 */
[----:B-123--:R-:W1:Y:S02]  /*05c0*/  LDC R3, c[0x0][0x22c] ;  /* 0x00008b00ff037b82 */ /* 0x00ee640000000800 */
[----:B-1----:R-:W-:Y:S01]  /*05d0*/  VIADD R3, R3, 0xffffffff ;  /* 0xffffffff03037836 */ /* 0x002fe20000000000 */
[----:B------:R-:W-:Y:S06]  /*05e0*/  @P0 BRA `(.L_x_12) ;  /* 0x0000000000280947 */ /* 0x000fec0003800000 */
[----:B------:R-:W1:Y:S01]  /*05f0*/  S2R R4, SR_LANEID ;  /* 0x0000000000047919 */ /* 0x000e620000000000 */
[----:B------:R-:W-:Y:S05]  /*0600*/  WARPSYNC.ALL ;  /* 0x0000000000007948 */ /* 0x000fea0003800000 */
[----:B-1----:R-:W-:-:S05]  /*0610*/  IMAD.SHL.U32 R8, R4, 0x4, RZ ;  /* 0x0000000404087824 */ /* 0x002fca00078e00ff */
[----:B------:R-:W1:Y:S01]  /*0620*/  LDS R9, [R8+UR8] ;  /* 0x0000000808097984 */ /* 0x000e620008000800 */
[----:B------:R-:W-:-:S05]  /*0630*/  IADD3 R4, P1, R8, UR20, RZ ;  /* 0x0000001408047c10 */ /* 0x000fca000ff3e0ff */
[----:B------:R-:W-:-:S05]  /*0640*/  IMAD.X R5, RZ, RZ, UR21, P1 ;  /* 0x00000015ff057e24 */ /* 0x000fca00088e06ff */
[----:B-1----:R1:W2:Y:S01]  /*0650*/  ATOMG.E.EXCH.STRONG.GPU PT, RZ, [R4], R9 ;  /* 0x0000000904ff73a8 */ /* 0x0022a200041ee100 */
[----:B------:R-:W-:-:S04]  /*0660*/  DEPBAR {5,4,3,2,1,0} ;  /* 0x0000003f0000791a */ /* 0x000fc80000000000 */
[----:B------:R1:W-:Y:S01]  /*0670*/  UTMACCTL.IV [UR20] ;  /* 0x00000000140079b9 */ /* 0x0003e20008000000 */
[----:B------:R-:W-:Y:S01]  /*0680*/  NOP ;  /* 0x0000000000007918 */ /* 0x000fe20000000000 */
.L_x_12:
[----:B------:R-:W-:Y:S05]  /*0690*/  @P0 BRA `(.L_x_13) ;  /* 0x00000000000c0947 */ /* 0x000fea0003800000 */
[----:B------:R0:W-:Y:S01]  /*06a0*/  UTMACMDFLUSH ;  /* 0x00000000000079b7 */ /* 0x0001e20000000000 */
[----:B------:R-:W-:Y:S05]  /*06b0*/  @P0 BRA `(.L_x_13) ;  /* 0x0000000000040947 */ /* 0x000fea0003800000 */
[----:B------:R-:W-:-:S04]  /*06c0*/  DEPBAR.LE SB0, 0x0 ;  /* 0x000080000000791a */ /* 0x000fc80000000000 */
.L_x_13:
[----:B------:R-:W-:Y:S05]  /*06d0*/  WARPSYNC.ALL ;  /* 0x0000000000007948 */ /* 0x000fea0003800000 */
[----:B--2---:R-:W-:Y:S06]  /*06e0*/  BAR.SYNC.DEFER_BLOCKING 0x0 ;  /* 0x0000000000007b1d */ /* 0x004fec0000010000 */
[----:B------:R-:W-:Y:S02]  /*06f0*/  BSSY B1, `(.L_x_14) ;  /* 0x000000b000017945 */ /* 0x000fe40003800000 */
[----:B------:R-:W-:Y:S06]  /*0700*/  BAR.SYNC.DEFER_BLOCKING 0x0 ;  /* 0x0000000000007b1d */ /* 0x000fec0000010000 */
[----:B------:R2:W-:Y:S01]  /*0710*/  @!P0 STS [R14], RZ ;  /* 0x000000ff0e008388 */ /* 0x0005e20000000800 */
[----:B------:R-:W-:Y:S01]  /*0720*/  NOP ;  /* 0x0000000000007918 */ /* 0x000fe20000000000 */
[----:B------:R-:W-:Y:S05]  /*0730*/  @P2 BRA `(.L_x_15) ;  /* 0x0000000000182947 */ /* 0x000fea0003800000 */
[----:B-1----:R-:W1:Y:S01]  /*0740*/  LDS R4, [UR8+0x8] ;  /* 0x00000808ff047984 */ /* 0x002e620008000800 */
[----:B------:R-:W3:Y:S01]  /*0750*/  LDC.64 R8, c[0x0][0x218] ;  /* 0x00008600ff087b82 */ /* 0x000ee20000000a00 */
[----:B------:R-:W-:Y:S02]  /*0760*/  IMAD.MOV.U32 R5, RZ, RZ, 0x70 ;  /* 0x00000070ff057424 */ /* 0x000fe400078e00ff */
[----:B---3--:R3:W-:Y:S03]  /*0770*/  STS.64 [UR8], R8 ;  /* 0x00000008ff007988 */ /* 0x0087e60008000a08 */
[----:B-1----:R-:W-:-:S05]  /*0780*/  LOP3.LUT R4, R4, 0x10, R5, 0xd8, !PT ;  /* 0x0000001004047812 */ /* 0x002fca00078ed805 */
[----:B------:R3:W-:Y:S02]  /*0790*/  STS [UR8+0x8], R4 ;  /* 0x00000804ff007988 */ /* 0x0007e40008000808 */
.L_x_15:
[----:B-1----:R-:W-:Y:S05]  /*07a0*/  BSYNC B1 ;  /* 0x0000000000017941 */ /* 0x002fea0003800000 */
.L_x_14:
[----:B------:R-:W-:Y:S04]  /*07b0*/  BSSY B1, `(.L_x_16) ;  /* 0x000000a000017945 */ /* 0x000fe80003800000 */
[----:B------:R-:W-:Y:S05]  /*07c0*/  @P2 BRA `(.L_x_17) ;  /* 0x0000000000202947 */ /* 0x000fea0003800000 */
[----:B---3--:R-:W1:Y:S01]  /*07d0*/  LDS R4, [UR8+0x34] ;  /* 0x00003408ff047984 */ /* 0x008e620008000800 */
[----:B------:R-:W-:Y:S02]  /*07e0*/  IMAD.MOV.U32 R9, RZ, RZ, 0x3f000000 ;  /* 0x3f000000ff097424 */ /* 0x000fe400078e00ff */
[----:B------:R-:W-:Y:S01]  /*07f0*/  @!P2 IMAD.MOV.U32 R8, RZ, RZ, 0x7f ;  /* 0x0000007fff08a424 */ /* 0x000fe200078e00ff */
[----:B------:R-:W3:Y:S02]  /*0800*/  @!P2 LDS R5, [UR8+0x38] ;  /* 0x00003808ff05a984 */ /* 0x000ee40008000800 */
[----:B-1----:R-:W-:Y:S02]  /*0810*/  LOP3.LUT R4, R4, 0xff000000, R9, 0xb8, !PT ;  /* 0xff00000004047812 */ /* 0x002fe400078eb809 */
[----:B---3--:R-:W-:-:S03]  /*0820*/  @!P2 LOP3.LUT R5, R5, 0xff, R8, 0xb8, !PT ;  /* 0x000000ff0505a812 */ /* 0x008fc600078eb808 */
[----:B------:R1:W-:Y:S04]  /*0830*/  STS [UR8+0x34], R4 ;  /* 0x00003404ff007988 */ /* 0x0003e80008000808 */
[----:B------:R1:W-:Y:S02]  /*0840*/  @!P2 STS [UR8+0x38], R5 ;  /* 0x00003805ff00a988 */ /* 0x0003e40008000808 */
.L_x_17:
[----:B------:R-:W-:Y:S05]  /*0850*/  BSYNC B1 ;  /* 0x0000000000017941 */ /* 0x000fea0003800000 */
.L_x_16:
[----:B------:R-:W-:Y:S04]  /*0860*/  BSSY B1, `(.L_x_18) ;  /* 0x0000004000017945 */ /* 0x000fe80003800000 */
[----:B------:R-:W-:Y:S05]  /*0870*/  @P2 BRA `(.L_x_19) ;  /* 0x0000000000082947 */ /* 0x000fea0003800000 */
[----:B------:R4:W-:Y:S04]  /*0880*/  STS [UR8+0x24], R11 ;  /* 0x0000240bff007988 */ /* 0x0009e80008000808 */
[----:B------:R4:W-:Y:S02]  /*0890*/  STS [UR8+0x20], R3 ;  /* 0x00002003ff007988 */ /* 0x0009e40008000808 */
.L_x_19:
[----:B------:R-:W-:Y:S05]  /*08a0*/  BSYNC B1 ;  /* 0x0000000000017941 */ /* 0x000fea0003800000 */
.L_x_18:
[----:B------:R-:W-:Y:S04]  /*08b0*/  BSSY B1, `(.L_x_20) ;  /* 0x000000e000017945 */ /* 0x000fe80003800000 */
[----:B------:R-:W-:Y:S05]  /*08c0*/  @P2 BRA `(.L_x_21) ;  /* 0x0000000000302947 */ /* 0x000fea0003800000 */
[----:B-1----:R-:W1:Y:S01]  /*08d0*/  LDS R5, [UR8+0x34] ;  /* 0x00003408ff057984 */ /* 0x002e620008000800 */
[----:B---3--:R-:W3:Y:S03]  /*08e0*/  LDC.64 R8, c[0x0][0x240] ;  /* 0x00009000ff087b82 */ /* 0x008ee60000000a00 */
[----:B------:R-:W5:Y:S01]  /*08f0*/  LDS R4, [UR8+0x1c] ;  /* 0x00001c08ff047984 */ /* 0x000f620008000800 */
[C---:B---3--:R-:W-:Y:S01]  /*0900*/  SHF.L.U64.HI R9, R8.reuse, 0x1, R9 ;  /* 0x0000000108097819 */ /* 0x048fe20000010209 */
[----:B------:R-:W-:-:S03]  /*0910*/  IMAD.SHL.U32 R8, R8, 0x2, RZ ;  /* 0x0000000208087824 */ /* 0x000fc600078e00ff */
[--C-:B----4-:R-:W-:Y:S02]  /*0920*/  SHF.R.U32.HI R11, RZ, 0x4, R9.reuse ;  /* 0x00000004ff0b7819 */ /* 0x110fe40000011609 */
[----:B------:R-:W-:-:S05]  /*0930*/  SHF.R.U64 R8, R8, 0x4, R9 ;  /* 0x0000000408087819 */ /* 0x000fca0000001209 */
[----:B------:R3:W-:Y:S01]  /*0940*/  STS [UR8+0xc], R8 ;  /* 0x00000c08ff007988 */ /* 0x0007e20008000808 */
[----:B-1----:R-:W-:Y:S02]  /*0950*/  LOP3.LUT R5, R5, 0x7, RZ, 0xb8, !PT ;  /* 0x0000000705057812 */ /* 0x002fe400078eb8ff */
[----:B-----5:R-:W-:-:S03]  /*0960*/  LOP3.LUT R4, R4, 0xf, R11, 0xb8, !PT ;  /* 0x0000000f04047812 */ /* 0x020fc600078eb80b */
[----:B------:R3:W-:Y:S04]  /*0970*/  STS [UR8+0x34], R5 ;  /* 0x00003405ff007988 */ /* 0x0007e80008000808 */
[----:B------:R3:W-:Y:S02]  /*0980*/  STS [UR8+0x1c], R4 ;  /* 0x00001c04ff007988 */ /* 0x0007e40008000808 */
.L_x_21:
[----:B------:R-:W-:Y:S05]  /*0990*/  BSYNC B1 ;  /* 0x0000000000017941 */ /* 0x000fea0003800000 */
.L_x_20:
[----:B------:R-:W-:Y:S04]  /*09a0*/  BSSY B2, `(.L_x_22) ;  /* 0x000001a000027945 */ /* 0x000fe80003800000 */
[----:B------:R-:W-:Y:S04]  /*09b0*/  BSSY B1, `(.L_x_23) ;  /* 0x0000015000017945 */ /* 0x000fe80003800000 */
[----:B------:R-:W-:Y:S05]  /*09c0*/  @P2 BRA `(.L_x_24) ;  /* 0x0000000000202947 */ /* 0x000fea0003800000 */
[----:B-1-3--:R-:W1:Y:S02]  /*09d0*/  LDS R4, [UR8+0x34] ;  /* 0x00003408ff047984 */ /* 0x00ae640008000800 */
[----:B-1----:R-:W-:-:S05]  /*09e0*/  LOP3.LUT R4, R4, 0x38, RZ, 0xb8, !PT ;  /* 0x0000003804047812 */ /* 0x002fca00078eb8ff */
[----:B------:R1:W-:Y:S01]  /*09f0*/  STS [UR8+0x34], R4 ;  /* 0x00003404ff007988 */ /* 0x0003e20008000808 */
[----:B------:R-:W-:Y:S05]  /*0a00*/  @P2 BRA `(.L_x_25) ;  /* 0x0000000000202947 */ /* 0x000fea0003800000 */
[----:B-1----:R-:W1:Y:S01]  /*0a10*/  LDS R4, [UR8+0x8] ;  /* 0x00000808ff047984 */ /* 0x002e620008000800 */
[----:B------:R-:W-:-:S05]  /*0a20*/  IMAD.MOV.U32 R5, RZ, RZ, 0x780 ;  /* 0x00000780ff057424 */ /* 0x000fca00078e00ff */
[----:B-1----:R-:W-:-:S05]  /*0a30*/  LOP3.LUT R4, R4, 0x500, R5, 0xd8, !PT ;  /* 0x0000050004047812 */ /* 0x002fca00078ed805 */
[----:B------:R5:W-:Y:S02]  /*0a40*/  STS [UR8+0x8], R4 ;  /* 0x00000804ff007988 */ /* 0x000be40008000808 */
.L_x_24:
[----:B------:R-:W-:Y:S05]  /*0a50*/  @P2 BRA `(.L_x_26) ;  /* 0x0000000000282947 */ /* 0x000fea0003800000 */
[----:B-1-3-5:R-:W1:Y:S02]  /*0a60*/  LDS R4, [UR8+0x8] ;  /* 0x00000808ff047984 */ /* 0x02ae640008000800 */
[----:B-1----:R-:W-:-:S05]  /*0a70*/  LOP3.LUT R4, R4, 0x1800, RZ, 0xb8, !PT ;  /* 0x0000180004047812 */ /* 0x002fca00078eb8ff */
[----:B------:R3:W-:Y:S02]  /*0a80*/  STS [UR8+0x8], R4 ;  /* 0x00000804ff007988 */ /* 0x0007e40008000808 */
.L_x_25:
[----:B------:R-:W-:Y:S05]  /*0a90*/  @P2 BREAK B1 ;  /* 0x0000000000012942 */ /* 0x000fea0003800000 */
[----:B------:R-:W-:Y:S05]  /*0aa0*/  @P2 BRA `(.L_x_27) ;  /* 0x0000000000242947 */ /* 0x000fea0003800000 */
[----:B-1-3--:R-:W1:Y:S01]  /*0ab0*/  LDS R4, [UR8+0x8] ;  /* 0x00000808ff047984 */ /* 0x00ae620008000800 */
[----:B------:R-:W-:-:S05]  /*0ac0*/  IMAD.MOV.U32 R5, RZ, RZ, 0x6000 ;  /* 0x00006000ff057424 */ /* 0x000fca00078e00ff */
[----:B-1----:R-:W-:-:S04]  /*0ad0*/  LOP3.LUT R4, R4, 0x6000, R5, 0xd8, !PT ;  /* 0x0000600004047812 */ /* 0x002fc800078ed805 */
[----:B------:R-:W-:-:S05]  /*0ae0*/  LOP3.LUT R4, R4, 0x400000, RZ, 0xb8, !PT ;  /* 0x0040000004047812 */ /* 0x000fca00078eb8ff */
[----:B------:R1:W-:Y:S02]  /*0af0*/  STS [UR8+0x8], R4 ;  /* 0x00000804ff007988 */ /* 0x0003e40008000808 */
.L_x_26:
[----:B------:R-:W-:Y:S05]  /*0b00*/  BSYNC B1 ;  /* 0x0000000000017941 */ /* 0x000fea0003800000 */
.L_x_23:
[----:B-1-3-5:R-:W1:Y:S02]  /*0b10*/  @!P2 LDS R4, [UR8+0x8] ;  /* 0x00000808ff04a984 */ /* 0x02ae640008000800 */
[----:B-1----:R-:W-:-:S05]  /*0b20*/  @!P2 LOP3.LUT R4, R4, 0x8000, RZ, 0xb8, !PT ;  /* 0x000080000404a812 */ /* 0x002fca00078eb8ff */
[----:B------:R5:W-:Y:S02]  /*0b30*/  @!P2 STS [UR8+0x8], R4 ;  /* 0x00000804ff00a988 */ /* 0x000be40008000808 */
.L_x_27:
[----:B------:R-:W-:Y:S05]  /*0b40*/  BSYNC B2 ;  /* 0x0000000000027941 */ /* 0x000fea0003800000 */
.L_x_22:
[----:B------:R-:W-:Y:S05]  /*0b50*/  WARPSYNC.ALL ;  /* 0x0000000000007948 */ /* 0x000fea0003800000 */
[----:B------:R-:W-:-:S04]  /*0b60*/  UIADD3 UR23, UR4, 0x80, URZ ;  /* 0x0000008004177890 */ /* 0x000fc8000fffe03f */
[----:B------:R-:W-:-:S04]  /*0b70*/  UIADD3 UR22, UP0, UR23, UR52, URZ ;  /* 0x0000003417167290 */ /* 0x000fc8000ff1e03f */
[----:B------:R-:W-:Y:S01]  /*0b80*/  ULEA.HI.X.SX32 UR23, UR23, UR53, 0x1, UP0 ;  /* 0x0000003517177291 */ /* 0x000fe200080f0e3f */
[----:B------:R-:W-:Y:S11]  /*0b90*/  @P0 BRA `(.L_x_28) ;  /* 0x0000000000280947 */ /* 0x000ff60003800000 */
[----:B-1-3-5:R-:W1:Y:S01]  /*0ba0*/  S2R R4, SR_LANEID ;  /* 0x0000000000047919 */ /* 0x02ae620000000000 */
[----:B------:R-:W-:Y:S05]  /*0bb0*/  WARPSYNC.ALL ;  /* 0x0000000000007948 */ /* 0x000fea0003800000 */
[----:B-1----:R-:W-:-:S05]  /*0bc0*/  IMAD.SHL.U32 R8, R4, 0x4, RZ ;  /* 0x0000000404087824 */ /* 0x002fca00078e00ff */
[----:B------:R-:W1:Y:S01]  /*0bd0*/  LDS R9, [R8+UR8] ;  /* 0x0000000808097984 */ /* 0x000e620008000800 */
[----:B------:R-:W-:-:S05]  /*0be0*/  IADD3 R4, P1, R8, UR22, RZ ;  /* 0x0000001608047c10 */ /* 0x000fca000ff3e0ff */
[----:B------:R-:W-:-:S05]  /*0bf0*/  IMAD.X R5, RZ, RZ, UR23, P1 ;  /* 0x00000017ff057e24 */ /* 0x000fca00088e06ff */
[----:B-1----:R1:W3:Y:S01]  /*0c00*/  ATOMG.E.EXCH.STRONG.GPU PT, RZ, [R4], R9 ;  /* 0x0000000904ff73a8 */ /* 0x0022e200041ee100 */
[----:B------:R-:W-:-:S04]  /*0c10*/  DEPBAR {5,4,3,2,1,0} ;  /* 0x0000003f0000791a */ /* 0x000fc80000000000 */
[----:B------:R1:W-:Y:S01]  /*0c20*/  UTMACCTL.IV [UR22] ;  /* 0x00000000160079b9 */ /* 0x0003e20008000000 */
[----:B------:R-:W-:Y:S01]  /*0c30*/  NOP ;  /* 0x0000000000007918 */ /* 0x000fe20000000000 */
.L_x_28:
[----:B------:R-:W-:Y:S05]  /*0c40*/  @P0 BRA `(.L_x_29) ;  /* 0x00000000000c0947 */ /* 0x000fea0003800000 */
[----:B------:R0:W-:Y:S01]  /*0c50*/  UTMACMDFLUSH ;  /* 0x00000000000079b7 */ /* 0x0001e20000000000 */
[----:B------:R-:W-:Y:S05]  /*0c60*/  @P0 BRA `(.L_x_29) ;  /* 0x0000000000040947 */ /* 0x000fea0003800000 */
[----:B------:R-:W-:-:S04]  /*0c70*/  DEPBAR.LE SB0, 0x0 ;  /* 0x000080000000791a */ /* 0x000fc80000000000 */
.L_x_29:
[----:B------:R-:W-:Y:S05]  /*0c80*/  WARPSYNC.ALL ;  /* 0x0000000000007948 */ /* 0x000fea0003800000 */
[----:B---3--:R-:W-:Y:S06]  /*0c90*/  BAR.SYNC.DEFER_BLOCKING 0x0 ;  /* 0x0000000000007b1d */ /* 0x008fec0000010000 */
[----:B------:R-:W-:Y:S02]  /*0ca0*/  BSSY B2, `(.L_x_30) ;  /* 0x000000b000027945 */ /* 0x000fe40003800000 */
[----:B------:R-:W-:Y:S06]  /*0cb0*/  BAR.SYNC.DEFER_BLOCKING 0x0 ;  /* 0x0000000000007b1d */ /* 0x000fec0000010000 */
[----:B------:R3:W-:Y:S01]  /*0cc0*/  @!P0 STS [R14], RZ ;  /* 0x000000ff0e008388 */ /* 0x0007e20000000800 */
[----:B------:R-:W-:Y:S01]  /*0cd0*/  NOP ;  /* 0x0000000000007918 */ /* 0x000fe20000000000 */
[----:B------:R-:W-:Y:S05]  /*0ce0*/  @P2 BRA `(.L_x_31) ;  /* 0x0000000000182947 */ /* 0x000fea0003800000 */
[----:B-1---5:R-:W1:Y:S01]  /*0cf0*/  LDS R4, [UR8+0x8] ;  /* 0x00000808ff047984 */ /* 0x022e620008000800 */
[----:B------:R-:W5:Y:S01]  /*0d00*/  LDC.64 R8, c[0x0][0x220] ;  /* 0x00008800ff087b82 */ /* 0x000f620000000a00 */
[----:B------:R-:W-:Y:S02]  /*0d10*/  IMAD.MOV.U32 R5, RZ, RZ, 0x70 ;  /* 0x00000070ff057424 */ /* 0x000fe400078e00ff */
[----:B-----5:R5:W-:Y:S03]  /*0d20*/  STS.64 [UR8], R8 ;  /* 0x00000008ff007988 */ /* 0x020be60008000a08 */
[----:B-1----:R-:W-:-:S05]  /*0d30*/  LOP3.LUT R4, R4, 0x10, R5, 0xd8, !PT ;  /* 0x0000001004047812 */ /* 0x002fca00078ed805 */
[----:B------:R5:W-:Y:S02]  /*0d40*/  STS [UR8+0x8], R4 ;  /* 0x00000804ff007988 */ /* 0x000be40008000808 */
.L_x_31:
[----:B-1----:R-:W-:Y:S05]  /*0d50*/  BSYNC B2 ;  /* 0x0000000000027941 */ /* 0x002fea0003800000 */
.L_x_30:
[----:B------:R-:W-:Y:S04]  /*0d60*/  BSSY B3, `(.L_x_32) ;  /* 0x0000011000037945 */ /* 0x000fe80003800000 */
[----:B------:R-:W-:Y:S04]  /*0d70*/  BSSY B2, `(.L_x_33) ;  /* 0x000000e000027945 */ /* 0x000fe80003800000 */
[----:B------:R-:W-:Y:S05]  /*0d80*/  @P2 BRA `(.L_x_34) ;  /* 0x0000000000242947 */ /* 0x000fea0003800000 */
[----:B-----5:R-:W1:Y:S01]  /*0d90*/  LDS R4, [UR8+0x34] ;  /* 0x00003408ff047984 */ /* 0x020e620008000800 */
[----:B------:R-:W-:-:S05]  /*0da0*/  IMAD.MOV.U32 R5, RZ, RZ, 0x3f000000 ;  /* 0x3f000000ff057424 */ /* 0x000fca00078e00ff */
[----:B-1----:R-:W-:-:S05]  /*0db0*/  LOP3.LUT R4, R4, 0xff000000, R5, 0xb8, !PT ;  /* 0xff00000004047812 */ /* 0x002fca00078eb805 */
[----:B------:R1:W-:Y:S01]  /*0dc0*/  STS [UR8+0x34], R4 ;  /* 0x00003404ff007988 */ /* 0x0003e20008000808 */
[----:B------:R-:W-:Y:S05]  /*0dd0*/  @P2 BRA `(.L_x_35) ;  /* 0x00000000001c2947 */ /* 0x000fea0003800000 */
[----:B-1----:R-:W1:Y:S01]  /*0de0*/  LDS R4, [UR8+0x38] ;  /* 0x00003808ff047984 */ /* 0x002e620008000800 */
[----:B------:R-:W-:-:S05]  /*0df0*/  IMAD.MOV.U32 R5, RZ, RZ, 0x7f ;  /* 0x0000007fff057424 */ /* 0x000fca00078e00ff */
[----:B-1----:R-:W-:-:S05]  /*0e00*/  LOP3.LUT R4, R4, 0xff, R5, 0xb8, !PT ;  /* 0x000000ff04047812 */ /* 0x002fca00078eb805 */
[----:B------:R1:W-:Y:S02]  /*0e10*/  STS [UR8+0x38], R4 ;  /* 0x00003804ff007988 */ /* 0x0003e40008000808 */
.L_x_34:
[----:B------:R-:W-:Y:S05]  /*0e20*/  @P2 BREAK B2 ;  /* 0x0000000000022942 */ /* 0x000fea0003800000 */
[----:B------:R-:W-:Y:S05]  /*0e30*/  @P2 BRA `(.L_x_36) ;  /* 0x00000000000c2947 */ /* 0x000fea0003800000 */
[----:B------:R1:W-:Y:S02]  /*0e40*/  STS [UR8+0x20], R3 ;  /* 0x00002003ff007988 */ /* 0x0003e40008000808 */
.L_x_35:
[----:B------:R-:W-:Y:S05]  /*0e50*/  BSYNC B2 ;  /* 0x0000000000027941 */ /* 0x000fea0003800000 */
.L_x_33:
[----:B------:R1:W-:Y:S02]  /*0e60*/  @!P2 STS [UR8+0x24], R2 ;  /* 0x00002402ff00a988 */ /* 0x0003e40008000808 */
.L_x_36:
[----:B------:R-:W-:Y:S05]  /*0e70*/  BSYNC B3 ;  /* 0x0000000000037941 */ /* 0x000fea0003800000 */
.L_x_32:
[----:B------:R-:W-:Y:S05]  /*0e80*/  WARPSYNC.ALL ;  /* 0x0000000000007948 */ /* 0x000fea0003800000 */
[----:B------:R-:W-:Y:S04]  /*0e90*/  BSSY B3, `(.L_x_37) ;  /* 0x000000e000037945 */ /* 0x000fe80003800000 */
[----:B------:R-:W-:Y:S05]  /*0ea0*/  @P2 BRA `(.L_x_38) ;  /* 0x0000000000302947 */ /* 0x000fea0003800000 */
[----:B-1--4-:R-:W1:Y:S01]  /*0eb0*/  LDS R3, [UR8+0x34] ;  /* 0x00003408ff037984 */ /* 0x012e620008000800 */
[----:B-----5:R-:W4:Y:S03]  /*0ec0*/  LDC.64 R4, c[0x0][0x248] ;  /* 0x00009200ff047b82 */ /* 0x020f260000000a00 */
[----:B------:R-:W5:Y:S01]  /*0ed0*/  LDS R2, [UR8+0x1c] ;  /* 0x00001c08ff027984 */ /* 0x000f620008000800 */
[C---:B----4-:R-:W-:Y:S01]  /*0ee0*/  SHF.L.U64.HI R5, R4.reuse, 0x1, R5 ;  /* 0x0000000104057819 */ /* 0x050fe20000010205 */
[----:B------:R-:W-:-:S03]  /*0ef0*/  IMAD.SHL.U32 R4, R4, 0x2, RZ ;  /* 0x0000000204047824 */ /* 0x000fc600078e00ff */
[--C-:B------:R-:W-:Y:S02]  /*0f00*/  SHF.R.U32.HI R9, RZ, 0x4, R5.reuse ;  /* 0x00000004ff097819 */ /* 0x100fe40000011605 */
[----:B------:R-:W-:-:S05]  /*0f10*/  SHF.R.U64 R4, R4, 0x4, R5 ;  /* 0x0000000404047819 */ /* 0x000fca0000001205 */
[----:B------:R4:W-:Y:S01]  /*0f20*/  STS [UR8+0xc], R4 ;  /* 0x00000c04ff007988 */ /* 0x0009e20008000808 */
[----:B-1----:R-:W-:Y:S02]  /*0f30*/  LOP3.LUT R3, R3, 0x7, RZ, 0xb8, !PT ;  /* 0x0000000703037812 */ /* 0x002fe400078eb8ff */
[----:B-----5:R-:W-:-:S03]  /*0f40*/  LOP3.LUT R2, R2, 0xf, R9, 0xb8, !PT ;  /* 0x0000000f02027812 */ /* 0x020fc600078eb809 */
[----:B------:R4:W-:Y:S04]  /*0f50*/  STS [UR8+0x34], R3 ;  /* 0x00003403ff007988 */ /* 0x0009e80008000808 */
[----:B------:R4:W-:Y:S02]  /*0f60*/  STS [UR8+0x1c], R2 ;  /* 0x00001c02ff007988 */ /* 0x0009e40008000808 */
.L_x_38:
[----:B------:R-:W-:Y:S05]  /*0f70*/  BSYNC B3 ;  /* 0x0000000000037941 */ /* 0x000fea0003800000 */
.L_x_37:
[----:B------:R-:W-:Y:S04]  /*0f80*/  BSSY B3, `(.L_x_39) ;  /* 0x000001a000037945 */ /* 0x000fe80003800000 */
[----:B------:R-:W-:Y:S04]  /*0f90*/  BSSY B4, `(.L_x_40) ;  /* 0x0000015000047945 */ /* 0x000fe80003800000 */
[----:B------:R-:W-:Y:S05]  /*0fa0*/  @P2 BRA `(.L_x_41) ;  /* 0x0000000000202947 */ /* 0x000fea0003800000 */
[----:B-1--4-:R-:W1:Y:S02]  /*0fb0*/  LDS R2, [UR8+0x34] ;  /* 0x00003408ff027984 */ /* 0x012e640008000800 */
[----:B-1----:R-:W-:-:S05]  /*0fc0*/  LOP3.LUT R2, R2, 0x38, RZ, 0xb8, !PT ;  /* 0x0000003802027812 */ /* 0x002fca00078eb8ff */
[----:B------:R1:W-:Y:S01]  /*0fd0*/  STS [UR8+0x34], R2 ;  /* 0x00003402ff007988 */ /* 0x0003e20008000808 */
[----:B------:R-:W-:Y:S05]  /*0fe0*/  @P2 BRA `(.L_x_42) ;  /* 0x0000000000202947 */ /* 0x000fea0003800000 */
[----:B-1----:R-:W1:Y:S01]  /*0ff0*/  LDS R2, [UR8+0x8] ;  /* 0x00000808ff027984 */ /* 0x002e620008000800 */
[----:B------:R-:W-:-:S05]  /*1000*/  IMAD.MOV.U32 R3, RZ, RZ, 0x780 ;  /* 0x00000780ff037424 */ /* 0x000fca00078e00ff */
[----:B-1----:R-:W-:-:S05]  /*1010*/  LOP3.LUT R2, R2, 0x500, R3, 0xd8, !PT ;  /* 0x0000050002027812 */ /* 0x002fca00078ed803 */
[----:B------:R1:W-:Y:S02]  /*1020*/  STS [UR8+0x8], R2 ;  /* 0x00000802ff007988 */ /* 0x0003e40008000808 */
.L_x_41:
[----:B------:R-:W-:Y:S05]  /*1030*/  @P2 BRA `(.L_x_43) ;  /* 0x0000000000282947 */ /* 0x000fea0003800000 */
[----:B-1--4-:R-:W1:Y:S02]  /*1040*/  LDS R2, [UR8+0x8] ;  /* 0x00000808ff027984 */ /* 0x012e640008000800 */
[----:B-1----:R-:W-:-:S05]  /*1050*/  LOP3.LUT R2, R2, 0x1800, RZ, 0xb8, !PT ;  /* 0x0000180002027812 */ /* 0x002fca00078eb8ff */
[----:B------:R4:W-:Y:S02]  /*1060*/  STS [UR8+0x8], R2 ;  /* 0x00000802ff007988 */ /* 0x0009e40008000808 */
.L_x_42:
[----:B------:R-:W-:Y:S05]  /*1070*/  @P2 BREAK B4 ;  /* 0x0000000000042942 */ /* 0x000fea0003800000 */
[----:B------:R-:W-:Y:S05]  /*1080*/  @P2 BRA `(.L_x_44) ;  /* 0x0000000000242947 */ /* 0x000fea0003800000 */
[----:B-1--4-:R-:W1:Y:S01]  /*1090*/  LDS R2, [UR8+0x8] ;  /* 0x00000808ff027984 */ /* 0x012e620008000800 */
[----:B------:R-:W-:-:S05]  /*10a0*/  IMAD.MOV.U32 R3, RZ, RZ, 0x6000 ;  /* 0x00006000ff037424 */ /* 0x000fca00078e00ff */
[----:B-1----:R-:W-:-:S04]  /*10b0*/  LOP3.LUT R2, R2, 0x6000, R3, 0xd8, !PT ;  /* 0x0000600002027812 */ /* 0x002fc800078ed803 */
[----:B------:R-:W-:-:S05]  /*10c0*/  LOP3.LUT R2, R2, 0x400000, RZ, 0xb8, !PT ;  /* 0x0040000002027812 */ /* 0x000fca00078eb8ff */
[----:B------:R1:W-:Y:S02]  /*10d0*/  STS [UR8+0x8], R2 ;  /* 0x00000802ff007988 */ /* 0x0003e40008000808 */
.L_x_43:
[----:B------:R-:W-:Y:S05]  /*10e0*/  BSYNC B4 ;  /* 0x0000000000047941 */ /* 0x000fea0003800000 */
.L_x_40:
[----:B-1--4-:R-:W1:Y:S02]  /*10f0*/  @!P2 LDS R2, [UR8+0x8] ;  /* 0x00000808ff02a984 */ /* 0x012e640008000800 */
[----:B-1----:R-:W-:-:S05]  /*1100*/  @!P2 LOP3.LUT R2, R2, 0x8000, RZ, 0xb8, !PT ;  /* 0x000080000202a812 */ /* 0x002fca00078eb8ff */
[----:B------:R1:W-:Y:S02]  /*1110*/  @!P2 STS [UR8+0x8], R2 ;  /* 0x00000802ff00a988 */ /* 0x0003e40008000808 */
.L_x_44:
[----:B------:R-:W-:Y:S05]  /*1120*/  BSYNC B3 ;  /* 0x0000000000037941 */ /* 0x000fea0003800000 */
.L_x_39:
[----:B------:R-:W-:Y:S05]  /*1130*/  WARPSYNC.ALL ;  /* 0x0000000000007948 */ /* 0x000fea0003800000 */
[----:B------:R-:W-:Y:S01]  /*1140*/  UIADD3 UR4, UR4, 0x100, URZ ;  /* 0x0000010004047890 */ /* 0x000fe2000fffe03f */
[----:B------:R-:W-:Y:S02]  /*1150*/  ISETP.GE.AND P1, PT, R10, 0x1, PT ;  /* 0x000000010a00780c */ /* 0x000fe40003f26270 */
[----:B------:R-:W-:Y:S02]  /*1160*/  CS2R R24, SRZ ;  /* 0x0000000000187805 */ /* 0x000fe4000001ff00 */
[----:B------:R-:W-:Y:S01]  /*1170*/  CS2R R26, SRZ ;  /* 0x00000000001a7805 */ /* 0x000fe2000001ff00 */
[----:B------:R-:W-:Y:S01]  /*1180*/  UIADD3 UR52, UP0, UR4, UR52, URZ ;  /* 0x0000003404347290 */ /* 0x000fe2000ff1e03f */
[----:B------:R-:W-:-:S03]  /*1190*/  IMAD.MOV.U32 R28, RZ, RZ, RZ ;  /* 0x000000ffff1c7224 */ /* 0x000fc600078e00ff */
[----:B------:R-:W-:Y:S01]  /*11a0*/  ULEA.HI.X.SX32 UR53, UR4, UR53, 0x1, UP0 ;  /* 0x0000003504357291 */ /* 0x000fe200080f0e3f */
[----:B------:R-:W-:Y:S11]  /*11b0*/  @P0 BRA `(.L_x_45) ;  /* 0x0000000000280947 */ /* 0x000ff60003800000 */
[----:B-1--4-:R-:W5:Y:S01]  /*11c0*/  S2R R2, SR_LANEID ;  /* 0x0000000000027919 */ /* 0x012f620000000000 */
[----:B------:R-:W-:Y:S05]  /*11d0*/  WARPSYNC.ALL ;  /* 0x0000000000007948 */ /* 0x000fea0003800000 */
[----:B-----5:R-:W-:-:S05]  /*11e0*/  IMAD.SHL.U32 R4, R2, 0x4, RZ ;  /* 0x0000000402047824 */ /* 0x020fca00078e00ff */
[----:B------:R-:W1:Y:S01]  /*11f0*/  LDS R5, [R4+UR8] ;  /* 0x0000000804057984 */ /* 0x000e620008000800 */
[----:B------:R-:W-:-:S05]  /*1200*/  IADD3 R2, P3, R4, UR52, RZ ;  /* 0x0000003404027c10 */ /* 0x000fca000ff7e0ff */
[----:B------:R-:W-:-:S05]  /*1210*/  IMAD.X R3, RZ, RZ, UR53, P3 ;  /* 0x00000035ff037e24 */ /* 0x000fca00098e06ff */
[----:B-1----:R1:W4:Y:S01]  /*1220*/  ATOMG.E.EXCH.STRONG.GPU PT, RZ, [R2], R5 ;  /* 0x0000000502ff73a8 */ /* 0x00232200041ee100 */
[----:B------:R-:W-:-:S04]  /*1230*/  DEPBAR {5,4,3,2,1,0} ;  /* 0x0000003f0000791a */ /* 0x000fc80000000000 */
[----:B------:R1:W-:Y:S01]  /*1240*/  UTMACCTL.IV [UR52] ;  /* 0x00000000340079b9 */ /* 0x0003e20008000000 */
[----:B------:R-:W-:Y:S01]  /*1250*/  NOP ;  /* 0x0000000000007918 */ /* 0x000fe20000000000 */
.L_x_45:
[----:B------:R-:W-:Y:S05]  /*1260*/  @P0 BRA `(.L_x_46) ;  /* 0x00000000000c0947 */ /* 0x000fea0003800000 */
[----:B------:R0:W-:Y:S01]  /*1270*/  UTMACMDFLUSH ;  /* 0x00000000000079b7 */ /* 0x0001e20000000000 */
[----:B------:R-:W-:Y:S05]  /*1280*/  @P0 BRA `(.L_x_46) ;  /* 0x0000000000040947 */ /* 0x000fea0003800000 */
[----:B------:R-:W-:-:S04]  /*1290*/  DEPBAR.LE SB0, 0x0 ;  /* 0x000080000000791a */ /* 0x000fc80000000000 */
.L_x_46:
[----:B------:R-:W-:Y:S05]  /*12a0*/  WARPSYNC.ALL ;  /* 0x0000000000007948 */ /* 0x000fea0003800000 */
[----:B----4-:R-:W-:Y:S01]  /*12b0*/  BAR.SYNC.DEFER_BLOCKING 0x0 ;  /* 0x0000000000007b1d */ /* 0x010fe20000010000 */
[----:B------:R-:W-:Y:S01]  /*12c0*/  USHF.L.U32 UR31, UR54, 0x7, URZ ;  /* 0x00000007361f7899 */ /* 0x000fe2000800063f */
[----:B------:R-:W-:Y:S01]  /*12d0*/  IMAD.MOV.U32 R29, RZ, RZ, RZ ;  /* 0x000000ffff1d7224 */ /* 0x000fe200078e00ff */
[----:B------:R-:W-:Y:S01]  /*12e0*/  USHF.L.U32 UR26, UR11, 0x6, URZ ;  /* 0x000000060b1a7899 */ /* 0x000fe2000800063f */
[----:B------:R-:W-:Y:S02]  /*12f0*/  CS2R R30, SRZ ;  /* 0x00000000001e7805 */ /* 0x000fe4000001ff00 */
[----:B------:R-:W-:Y:S01]  /*1300*/  CS2R R32, SRZ ;  /* 0x0000000000207805 */ /* 0x000fe2000001ff00 */
[----:B------:R-:W-:Y:S01]  /*1310*/  VOTEU.ALL UP0, P2 ;  /* 0x00000000003f7886 */ /* 0x000fe20001000000 */
[----:B------:R-:W-:Y:S01]  /*1320*/  UMOV UR4, 0x1 ;  /* 0x0000000100047882 */ /* 0x000fe20000000000 */
[----:B------:R-:W-:-:S02]  /*1330*/  CS2R R34, SRZ ;  /* 0x0000000000227805 */ /* 0x000fc4000001ff00 */
[----:B------:R-:W-:Y:S02]  /*1340*/  CS2R R36, SRZ ;  /* 0x0000000000247805 */ /* 0x000fe4000001ff00 */
[----:B------:R-:W-:Y:S01]  /*1350*/  CS2R R38, SRZ ;  /* 0x0000000000267805 */ /* 0x000fe2000001ff00 */
[----:B------:R-:W-:-:S04]  /*1360*/  @!UP0 UIADD3 UR4, -UR4, 0x100000, URZ ;  /* 0x0010000004048890 */ /* 0x000fc8000fffe13f */
[----:B------:R-:W-:Y:S02]  /*1370*/  @!UP0 USHF.L.U32 UR5, UR4, 0xb, URZ ;  /* 0x0000000b04058899 */ /* 0x000fe4000800063f */
[----:B------:R-:W-:Y:S01]  /*1380*/  @!UP0 USHF.L.U32 UR4, UR4, 0x1, URZ ;  /* 0x0000000104048899 */ /* 0x000fe2000800063f */
[----:B------:R-:W-:Y:S01]  /*1390*/  CS2R R40, SRZ ;  /* 0x0000000000287805 */ /* 0x000fe2000001ff00 */
[----:B------:R-:W-:Y:S01]  /*13a0*/  VOTEU.ALL UP0, P2 ;  /* 0x00000000003f7886 */ /* 0x000fe20001000000 */
[----:B------:R-:W-:Y:S02]  /*13b0*/  CS2R R42, SRZ ;  /* 0x00000000002a7805 */ /* 0x000fe4000001ff00 */
[----:B------:R-:W-:Y:S02]  /*13c0*/  CS2R R44, SRZ ;  /* 0x00000000002c7805 */ /* 0x000fe4000001ff00 */
[----:B------:R-:W-:Y:S02]  /*13d0*/  CS2R R46, SRZ ;  /* 0x00000000002e7805 */ /* 0x000fe4000001ff00 */
[----:B------:R-:W-:-:S02]  /*13e0*/  CS2R R48, SRZ ;  /* 0x0000000000307805 */ /* 0x000fc4000001ff00 */
[----:B------:R-:W-:Y:S02]  /*13f0*/  CS2R R50, SRZ ;  /* 0x0000000000327805 */ /* 0x000fe4000001ff00 */
[----:B------:R-:W-:Y:S02]  /*1400*/  CS2R R52, SRZ ;  /* 0x0000000000347805 */ /* 0x000fe4000001ff00 */
[----:B------:R-:W-:Y:S01]  /*1410*/  CS2R R54, SRZ ;  /* 0x0000000000367805 */ /* 0x000fe2000001ff00 */
[----:B------:R-:W4:Y:S02]  /*1420*/  FENCE.VIEW.ASYNC.S ;  /* 0x00000000000073c6 */ /* 0x000f240000000000 */
[----:B----4-:R4:W1:Y:S01]  /*1430*/  @!UP0 SYNCS.EXCH.64 URZ, [UR8+0xc000], UR4 ;  /* 0x00c00004083f85b2 */ /* 0x0108620008000100 */
[----:B------:R-:W-:Y:S05]  /*1440*/  @!P1 BRA `(.L_x_47) ;  /* 0x0000000400749947 */ /* 0x000fea0003800000 */
[----:B----4-:R-:W-:Y:S01]  /*1450*/  UIADD3 UR5, UR8, 0x8000, URZ ;  /* 0x0000800008057890 */ /* 0x010fe2000fffe03f */
[----:B-1----:R-:W-:Y:S01]  /*1460*/  SHF.R.U32.HI R2, RZ, 0x5, R0 ;  /* 0x00000005ff027819 */ /* 0x002fe20000011600 */
[----:B------:R-:W-:Y:S01]  /*1470*/  UMOV UR4, URZ ;  /* 0x0000003f00047c82 */ /* 0x000fe20008000000 */
[----:B------:R-:W-:Y:S01]  /*1480*/  CS2R R24, SRZ ;  /* 0x0000000000187805 */ /* 0x000fe2000001ff00 */
[----:B------:R-:W-:Y:S01]  /*1490*/  USHF.R.U32.HI UR5, URZ, 0x4, UR5 ;  /* 0x000000043f057899 */ /* 0x000fe20008011605 */
[----:B------:R-:W-:Y:S02]  /*14a0*/  R2UR UR9, R2 ;  /* 0x00000000020972ca */ /* 0x000fe400000e0000 */
[----:B------:R-:W-:Y:S02]  /*14b0*/  CS2R R26, SRZ ;  /* 0x00000000001a7805 */ /* 0x000fe4000001ff00 */
[----:B------:R-:W-:Y:S01]  /*14c0*/  CS2R R28, SRZ ;  /* 0x00000000001c7805 */ /* 0x000fe2000001ff00 */
[----:B------:R-:W-:Y:S01]  /*14d0*/  USGXT.U32 UR18, UR5, 0xe ;  /* 0x0000000e0512789a */ /* 0x000fe20008000000 */
[----:B------:R-:W-:-:S02]  /*14e0*/  CS2R R30, SRZ ;  /* 0x00000000001e7805 */ /* 0x000fc4000001ff00 */
[----:B------:R-:W-:Y:S02]  /*14f0*/  CS2R R32, SRZ ;  /* 0x0000000000207805 */ /* 0x000fe4000001ff00 */
[----:B------:R-:W-:Y:S01]  /*1500*/  CS2R R34, SRZ ;  /* 0x0000000000227805 */ /* 0x000fe2000001ff00 */
[----:B------:R-:W-:Y:S01]  /*1510*/  UIADD3 UR6, UP0, UR18, 0x80, URZ ;  /* 0x0000008012067890 */ /* 0x000fe2000ff1e03f */
[----:B------:R-:W-:Y:S02]  /*1520*/  CS2R R36, SRZ ;  /* 0x0000000000247805 */ /* 0x000fe4000001ff00 */
[----:B------:R-:W-:Y:S02]  /*1530*/  CS2R R38, SRZ ;  /* 0x0000000000267805 */ /* 0x000fe4000001ff00 */
[----:B------:R-:W-:Y:S01]  /*1540*/  CS2R R40, SRZ ;  /* 0x0000000000287805 */ /* 0x000fe2000001ff00 */
[----:B------:R-:W-:Y:S01]  /*1550*/  UIADD3.X UR7, UR4, 0x40000040, URZ, UP0, !UPT ;  /* 0x4000004004077890 */ /* 0x000fe200087fe43f */
[----:B------:R-:W-:-:S02]  /*1560*/  CS2R R42, SRZ ;  /* 0x00000000002a7805 */ /* 0x000fc4000001ff00 */
[----:B------:R-:W-:Y:S02]  /*1570*/  CS2R R44, SRZ ;  /* 0x00000000002c7805 */ /* 0x000fe4000001ff00 */
[----:B------:R-:W-:Y:S02]  /*1580*/  CS2R R46, SRZ ;  /* 0x00000000002e7805 */ /* 0x000fe4000001ff00 */
[----:B------:R-:W-:Y:S02]  /*1590*/  CS2R R48, SRZ ;  /* 0x0000000000307805 */ /* 0x000fe4000001ff00 */
[----:B------:R-:W-:Y:S02]  /*15a0*/  CS2R R50, SRZ ;  /* 0x0000000000327805 */ /* 0x000fe4000001ff00 */
[----:B------:R-:W-:Y:S02]  /*15b0*/  CS2R R52, SRZ ;  /* 0x0000000000347805 */ /* 0x000fe4000001ff00 */
[----:B------:R-:W-:Y:S01]  /*15c0*/  CS2R R54, SRZ ;  /* 0x0000000000367805 */ /* 0x000fe2000001ff00 */
[----:B------:R-:W-:-:S02]  /*15d0*/  UIADD3.64 UR34, UR6, 0x80, URZ ;  /* 0x0000008006227897 */ /* 0x000fc4000fffe03f */
[----:B------:R-:W-:Y:S02]  /*15e0*/  UIADD3.64 UR38, UR6, 0x100, URZ ;  /* 0x0000010006267897 */ /* 0x000fe4000fffe03f */
[----:B------:R-:W-:Y:S02]  /*15f0*/  UIADD3.64 UR42, UR6, 0x180, URZ ;  /* 0x00000180062a7897 */ /* 0x000fe4000fffe03f */
[----:B------:R-:W-:Y:S02]  /*1600*/  UIADD3.64 UR46, UR6, 0x200, URZ ;  /* 0x00000200062e7897 */ /* 0x000fe4000fffe03f */
[----:B------:R-:W-:Y:S02]  /*1610*/  UIADD3.64 UR50, UR6, 0x280, URZ ;  /* 0x0000028006327897 */ /* 0x000fe4000fffe03f */
[----:B------:R-:W-:Y:S01]  /*1620*/  UIADD3.64 UR14, UR6, 0x300, URZ ;  /* 0x00000300060e7897 */ /* 0x000fe2000fffe03f */
[----:B------:R-:W-:-:S11]  /*1630*/  UMOV UR27, URZ ;  /* 0x0000003f001b7c82 */ /* 0x000fd60008000000 */
.L_x_49:
[----:B------:R-:W-:Y:S01]  /*1640*/  BAR.SYNC.DEFER_BLOCKING 0x0 ;  /* 0x0000000000007b1d */ /* 0x000fe20000010000 */
[----:B------:R-:W-:Y:S01]  /*1650*/  @!P2 IMAD.MOV.U32 R2, RZ, RZ, 0xc000 ;  /* 0x0000c000ff02a424 */ /* 0x000fe200078e00ff */
[----:B------:R-:W-:Y:S01]  /*1660*/  ELECT P0, URZ, PT ;  /* 0x00000000003f782f */ /* 0x000fe20003800000 */
[----:B------:R-:W-:-:S03]  /*1670*/  ULOP3.LUT UR30, UR9, 0x1, URZ, 0xc0, !UPT ;  /* 0x00000001091e7892 */ /* 0x000fc6000f8ec03f */
[C---:B------:R-:W-:Y:S02]  /*1680*/  ISETP.LT.U32.AND P0, PT, R6.reuse, 0x40, P0 ;  /* 0x000000400600780c */ /* 0x040fe40000701070 */
[----:B------:R-:W-:Y:S01]  /*1690*/  ELECT P1, URZ, PT ;  /* 0x00000000003f782f */ /* 0x000fe20003820000 */
[----:B------:R-:W-:Y:S02]  /*16a0*/  ULEA UR28, UR30, UR8, 0xe ;  /* 0x000000081e1c7291 */ /* 0x000fe4000f8e703f */
[----:B------:R-:W-:Y:S01]  /*16b0*/  ULEA UR30, UR30, UR27, 0x6 ;  /* 0x0000001b1e1e7291 */ /* 0x000fe2000f8e303f */
[----:B------:R-:W-:-:S07]  /*16c0*/  ISETP.LT.U32.AND P1, PT, R6, 0x20, P1 ;  /* 0x000000200600780c */ /* 0x000fce0000f21070 */
[----:B------:R-:W-:Y:S01]  /*16d0*/  VOTEU.ANY UP0, P0 ;  /* 0x00000000003f7886 */ /* 0x000fe20000000100 */
[----:B------:R-:W-:Y:S01]  /*16e0*/  VOTEU.ANY UP2, P0 ;  /* 0x00000000003f7886 */ /* 0x000fe20000040100 */
[----:B------:R1:W-:Y:S01]  /*16f0*/  @!P2 SYNCS.ARRIVE.TRANS64 RZ, [UR8+0xc000], R2 ;  /* 0x00c00002ffffa9a7 */ /* 0x0003e20008000008 */
[----:B------:R4:W-:Y:S06]  /*1700*/  MEMBAR.ALL.CTA ;  /* 0x0000000000007992 */ /* 0x0009ec0000008000 */
[----:B----4-:R-:W4:Y:S01]  /*1710*/  FENCE.VIEW.ASYNC.S ;  /* 0x00000000000073c6 */ /* 0x010f220000000000 */
[----:B------:R-:W-:Y:S01]  /*1720*/  @UP0 UIADD3 UR29, UR8, 0xc000, URZ ;  /* 0x0000c000081d0890 */ /* 0x000fe2000fffe03f */
[----:B------:R-:W-:Y:S01]  /*1730*/  @UP0 UMOV UR4, UR20 ;  /* 0x0000001400040c82 */ /* 0x000fe20008000000 */
[----:B------:R-:W-:Y:S01]  /*1740*/  @UP0 UMOV UR5, UR21 ;  /* 0x0000001500050c82 */ /* 0x000fe20008000000 */
[----:B----4-:R-:W-:Y:S01]  /*1750*/  VOTEU.ANY UP1, P1 ;  /* 0x00000000003f7886 */ /* 0x010fe20000820100 */
[----:B------:R-:W-:Y:S01]  /*1760*/  VOTEU.ANY UP3, P1 ;  /* 0x00000000003f7886 */ /* 0x000fe20000860100 */
[----:B-1----:R-:W-:-:S03]  /*1770*/  SHF.L.U32 R2, R7, 0x1f, RZ ;  /* 0x0000001f07027819 */ /* 0x002fc600000006ff */
[----:B------:R-:W-:Y:S02]  /*1780*/  @UP1 UIADD3 UR24, UR8, 0x8000, URZ ;  /* 0x0000800008181890 */ /* 0x000fe4000fffe03f */
[----:B------:R-:W-:Y:S01]  /*1790*/  @UP1 UIADD3 UR25, UR8, 0xc000, URZ ;  /* 0x0000c00008191890 */ /* 0x000fe2000fffe03f */
[----:B------:R-:W-:Y:S01]  /*17a0*/  @UP1 UMOV UR12, UR22 ;  /* 0x00000016000c1c82 */ /* 0x000fe20008000000 */
[----:B------:R-:W-:Y:S01]  /*17b0*/  @UP1 UMOV UR13, UR23 ;  /* 0x00000017000d1c82 */ /* 0x000fe20008000000 */
[----:B------:R-:W-:Y:S06]  /*17c0*/  BAR.SYNC.DEFER_BLOCKING 0x0 ;  /* 0x0000000000007b1d */ /* 0x000fec0000010000 */
[----:B------:R1:W-:Y:S02]  /*17d0*/  @UP2 UTMALDG.2D [UR28], [UR4] ;  /* 0x0000001c040025b4 */ /* 0x0003e40008008000 */
[----:B------:R-:W-:Y:S06]  /*17e0*/  BAR.SYNC.DEFER_BLOCKING 0x0 ;  /* 0x0000000000007b1d */ /* 0x000fec0000010000 */
[----:B------:R1:W-:Y:S02]  /*17f0*/  @UP3 UTMALDG.2D [UR24], [UR12] ;  /* 0x000000180c0035b4 */ /* 0x0003e40008008000 */
[----:B------:R-:W-:Y:S06]  /*1800*/  BAR.SYNC.DEFER_BLOCKING 0x0 ;  /* 0x0000000000007b1d */ /* 0x000fec0000010000 */
[----:B------:R-:W4:Y:S02]  /*1810*/  SYNCS.PHASECHK.TRANS64.TRYWAIT P0, [UR8+0xc000], R2 ;  /* 0x00c00002ff0075a7 */ /* 0x000f240008000148 */
[----:B-1--4-:R-:W-:Y:S05]  /*1820*/  @!P0 BRA `(.L_x_48) ;  /* 0x0000000400548947 */ /* 0x012fea0003800000 */
.L_x_50:
[----:B------:R-:W-:Y:S01]  /*1830*/  USHF.L.U32 UR4, UR9, 0x7, URZ ;  /* 0x0000000709047899 */ /* 0x000fe2000800063f */
[----:B------:R-:W-:Y:S02]  /*1840*/  WARPGROUP.DEPBAR.LE gsb0, 0x0 ;  /* 0x00008000000079c5 */ /* 0x000fe40000010000 */
[----:B------:R-:W-:Y:S01]  /*1850*/  WARPGROUP.ARRIVE ;  /* 0x00000000000079c5 */ /* 0x000fe20000000000 */
[----:B------:R-:W-:Y:S01]  /*1860*/  ULOP3.LUT UR4, UR4, 0x200, URZ, 0xc0, !UPT ;  /* 0x0000020004047892 */ /* 0x000fe2000f8ec03f */
[----:B------:R-:W1:Y:S01]  /*1870*/  LDC R2, c[0x0][0x230] ;  /* 0x00008c00ff027b82 */ /* 0x000e620000000800 */
[----:B------:R-:W-:Y:S01]  /*1880*/  UMOV UR19, 0x40000040 ;  /* 0x4000004000137882 */ /* 0x000fe20000000000 */
[----:B------:R-:W-:Y:S01]  /*1890*/  UMOV UR17, 0x40000040 ;  /* 0x4000004000117882 */ /* 0x000fe20000000000 */
[----:B------:R-:W-:Y:S01]  /*18a0*/  ULEA.HI UR4, UR8, UR4, URZ, 0x1c ;  /* 0x0000000408047291 */ /* 0x000fe2000f8fe03f */
[----:B------:R-:W-:Y:S01]  /*18b0*/  LOP3.LUT R7, R7, 0x1, RZ, 0x3c, !PT ;  /* 0x0000000107077812 */ /* 0x000fe200078e3cff */
[----:B------:R-:W-:-:S02]  /*18c0*/  UIADD3 UR27, UR27, 0x80, URZ ;  /* 0x000000801b1b7890 */ /* 0x000fc4000fffe03f */
[----:B------:R-:W-:-:S03]  /*18d0*/  ULOP3.LUT UR16, UR4, 0x3fff, URZ, 0xc0, !UPT ;  /* 0x00003fff04107892 */ /* 0x000fc6000f8ec03f */
[----:B------:R-:W-:-:S06]  /*18e0*/  UMOV UR4, URZ ;  /* 0x0000003f00047c82 */ /* 0x000fcc0008000000 */
[----:B------:R-:W-:Y:S01]  /*18f0*/  HGMMA.64x64x16.F32.BF16 R24, gdesc[UR16].tnspB, R24 ;  /* 0x40e00000101879f0 */ /* 0x000fe20008701818 */
[----:B------:R-:W-:-:S04]  /*1900*/  UIADD3 UR16, UP0, UR16, 0x2, URZ ;  /* 0x0000000210107890 */ /* 0x000fc8000ff1e03f */
[----:B------:R-:W-:-:S03]  /*1910*/  UIADD3.X UR5, UR4, 0x40000040, URZ, UP0, !UPT ;  /* 0x4000004004057890 */ /* 0x000fc600087fe43f */
[----:B------:R-:W-:Y:S01]  /*1920*/  UMOV UR4, UR16 ;  /* 0x0000001000047c82 */ /* 0x000fe20008000000 */
[----:B-1----:R-:W-:Y:S01]  /*1930*/  ISETP.LE.AND P0, PT, R2, UR27, PT ;  /* 0x0000001b02007c0c */ /* 0x002fe2000bf03270 */
[----:B------:R-:W-:Y:S02]  /*1940*/  UIADD3.64 UR32, UR4, 0x2, URZ ;  /* 0x0000000204207897 */ /* 0x000fe4000fffe03f */
[----:B------:R-:W-:Y:S02]  /*1950*/  UIADD3.64 UR36, UR4, 0x4, URZ ;  /* 0x0000000404247897 */ /* 0x000fe4000fffe03f */
[----:B------:R-:W-:Y:S02]  /*1960*/  UIADD3.64 UR40, UR4, 0x3fe, URZ ;  /* 0x000003fe04287897 */ /* 0x000fe4000fffe03f */
[----:B------:R-:W-:Y:S02]  /*1970*/  UIADD3.64 UR44, UR4, 0x400, URZ ;  /* 0x00000400042c7897 */ /* 0x000fe4000fffe03f */
[----:B------:R-:W-:-:S02]  /*1980*/  UIADD3.64 UR48, UR4, 0x402, URZ ;  /* 0x0000040204307897 */ /* 0x000fc4000fffe03f */
[----:B------:R-:W-:Y:S02]  /*1990*/  UIADD3.64 UR12, UR4, 0x404, URZ ;  /* 0x00000404040c7897 */ /* 0x000fe4000fffe03f */
[----:B------:R-:W-:Y:S04]  /*19a0*/  HGMMA.64x64x16.F32.BF16 R24, gdesc[UR4].tnspB, R24 ;  /* 0x40e00000041879f0 */ /* 0x000fe80008701818 */
[----:B------:R-:W-:Y:S04]  /*19b0*/  HGMMA.64x64x16.F32.BF16 R24, gdesc[UR32].tnspB, R24 ;  /* 0x40e00000201879f0 */ /* 0x000fe80008701818 */
[----:B------:R-:W-:Y:S04]  /*19c0*/  HGMMA.64x64x16.F32.BF16 R24, gdesc[UR36].tnspB, R24 ;  /* 0x40e00000241879f0 */ /* 0x000fe80008701818 */
[----:B------:R-:W-:Y:S04]  /*19d0*/  HGMMA.64x64x16.F32.BF16 R24, gdesc[UR40].tnspB, R24 ;  /* 0x40e00000281879f0 */ /* 0x000fe80008701818 */
[----:B------:R-:W-:Y:S04]  /*19e0*/  HGMMA.64x64x16.F32.BF16 R24, gdesc[UR44].tnspB, R24 ;  /* 0x40e000002c1879f0 */ /* 0x000fe80008701818 */
[----:B------:R-:W-:Y:S04]  /*19f0*/  HGMMA.64x64x16.F32.BF16 R24, gdesc[UR48].tnspB, R24 ;  /* 0x40e00000301879f0 */ /* 0x000fe80008701818 */
[----:B------:R-:W-:Y:S01]  /*1a00*/  HGMMA.64x64x16.F32.BF16 R24, gdesc[UR12].tnspB, R24, gsb0 ;  /* 0x40e000000c1879f0 */ /* 0x000fe20008001818 */
[----:B------:R-:W-:Y:S05]  /*1a10*/  @!P0 BRA `(.L_x_49) ;  /* 0xfffffffc00088947 */ /* 0x000fea000383ffff */
.L_x_47:
[C---:B-1----:R-:W-:Y:S01]  /*1a20*/  IMAD.SHL.U32 R2, R0.reuse, 0x80, RZ ;  /* 0x0000008000027824 */ /* 0x042fe200078e00ff */
[----:B------:R-:W-:Y:S02]  /*1a30*/  WARPGROUP.DEPBAR.LE gsb0, 0x0 ;  /* 0x00008000000079c5 */ /* 0x000fe40000010000 */
[----:B------:R-:W-:Y:S01]  /*1a40*/  IMAD.SHL.U32 R3, R0, 0x40, RZ ;  /* 0x0000004000037824 */ /* 0x000fe200078e00ff */
[----:B------:R-:W-:Y:S01]  /*1a50*/  BAR.SYNC.DEFER_BLOCKING 0x0 ;  /* 0x0000000000007b1d */ /* 0x000fe20000010000 */
[----:B------:R-:W-:Y:S02]  /*1a60*/  LOP3.LUT R2, R2, 0x780, RZ, 0xc0, !PT ;  /* 0x0000078002027812 */ /* 0x000fe400078ec0ff */
[----:B------:R-:W-:Y:S02]  /*1a70*/  ELECT P0, URZ, PT ;  /* 0x00000000003f782f */ /* 0x000fe40003800000 */
[----:B------:R-:W-:Y:S02]  /*1a80*/  F2FP.BF16.F32.PACK_AB R24, R25, R24 ;  /* 0x000000181918723e */ /* 0x000fe400000010ff */
[----:B-----5:R-:W-:Y:S01]  /*1a90*/  LOP3.LUT R4, R2, 0x3800, R3, 0xf8, !PT ;  /* 0x0000380002047812 */ /* 0x020fe200078ef803 */
[----:B------:R-:W-:Y:S01]  /*1aa0*/  IMAD.SHL.U32 R2, R0, 0x10, RZ ;  /* 0x0000001000027824 */ /* 0x000fe200078e00ff */
[----:B------:R-:W-:Y:S01]  /*1ab0*/  F2FP.BF16.F32.PACK_AB R25, R27, R26 ;  /* 0x0000001a1b19723e */ /* 0x000fe200000010ff */
[----:B------:R-:W-:Y:S01]  /*1ac0*/  UMOV UR9, UR26 ;  /* 0x0000001a00097c82 */ /* 0x000fe20008000000 */
[----:B------:R-:W-:Y:S01]  /*1ad0*/  F2FP.BF16.F32.PACK_AB R32, R33, R32 ;  /* 0x000000202120723e */ /* 0x000fe200000010ff */
[----:B------:R-:W-:Y:S01]  /*1ae0*/  UMOV UR10, UR31 ;  /* 0x0000001f000a7c82 */ /* 0x000fe20008000000 */
[----:B------:R-:W-:-:S02]  /*1af0*/  LOP3.LUT R3, R2, 0x70, RZ, 0xc0, !PT ;  /* 0x0000007002037812 */ /* 0x000fc400078ec0ff */
[----:B------:R-:W-:Y:S02]  /*1b00*/  F2FP.BF16.F32.PACK_AB R26, R29, R28 ;  /* 0x0000001c1d1a723e */ /* 0x000fe400000010ff */
[----:B------:R-:W-:Y:S02]  /*1b10*/  LOP3.LUT R3, R3, 0x10, R0, 0x78, !PT ;  /* 0x0000001003037812 */ /* 0x000fe400078e7800 */
[----:B------:R-:W-:Y:S02]  /*1b20*/  F2FP.BF16.F32.PACK_AB R27, R31, R30 ;  /* 0x0000001e1f1b723e */ /* 0x000fe400000010ff */
[----:B------:R-:W-:Y:S02]  /*1b30*/  LOP3.LUT R3, R4, R3, RZ, 0xfc, !PT ;  /* 0x0000000304037212 */ /* 0x000fe400078efcff */
[----:B------:R-:W-:Y:S02]  /*1b40*/  F2FP.BF16.F32.PACK_AB R33, R35, R34 ;  /* 0x000000222321723e */ /* 0x000fe400000010ff */
[C---:B------:R-:W-:Y:S01]  /*1b50*/  LOP3.LUT R2, R3.reuse, 0x20, RZ, 0x3c, !PT ;  /* 0x0000002003027812 */ /* 0x040fe200078e3cff */
[C---:B------:R-:W-:Y:S01]  /*1b60*/  VIADD R0, R3.reuse, UR8 ;  /* 0x0000000803007c36 */ /* 0x040fe20008000000 */
[C---:B------:R-:W-:Y:S01]  /*1b70*/  LOP3.LUT R4, R3.reuse, 0x40, RZ, 0x3c, !PT ;  /* 0x0000004003047812 */ /* 0x040fe200078e3cff */
[----:B------:R-:W1:Y:S01]  /*1b80*/  @!P2 SYNCS.CCTL.IV [UR8+0xc000] ;  /* 0x00c00000ff00a9b1 */ /* 0x000e620008000008 */
[----:B------:R-:W-:Y:S01]  /*1b90*/  LOP3.LUT R3, R3, 0x60, RZ, 0x3c, !PT ;  /* 0x0000006003037812 */ /* 0x000fe200078e3cff */
[----:B------:R-:W-:Y:S01]  /*1ba0*/  VIADD R2, R2, UR8 ;  /* 0x0000000802027c36 */ /* 0x000fe20008000000 */
[----:B------:R-:W-:Y:S01]  /*1bb0*/  F2FP.BF16.F32.PACK_AB R40, R41, R40 ;  /* 0x000000282928723e */ /* 0x000fe200000010ff */
[----:B------:R-:W-:Y:S01]  /*1bc0*/  VIADD R4, R4, UR8 ;  /* 0x0000000804047c36 */ /* 0x000fe20008000000 */
[----:B------:R-:W-:Y:S01]  /*1bd0*/  F2FP.BF16.F32.PACK_AB R34, R37, R36 ;  /* 0x000000242522723e */ /* 0x000fe200000010ff */
[----:B------:R-:W-:Y:S01]  /*1be0*/  VIADD R3, R3, UR8 ;  /* 0x0000000803037c36 */ /* 0x000fe20008000000 */
[----:B------:R-:W-:Y:S01]  /*1bf0*/  F2FP.BF16.F32.PACK_AB R35, R39, R38 ;  /* 0x000000262723723e */ /* 0x000fe200000010ff */
[----:B-1----:R-:W-:Y:S01]  /*1c00*/  STSM.16.M88.4 [R0], R24 ;  /* 0x0000001800007844 */ /* 0x002fe20000000200 */
[----:B------:R-:W-:-:S02]  /*1c10*/  F2FP.BF16.F32.PACK_AB R41, R43, R42 ;  /* 0x0000002a2b29723e */ /* 0x000fc400000010ff */
[----:B------:R-:W-:Y:S01]  /*1c20*/  F2FP.BF16.F32.PACK_AB R48, R49, R48 ;  /* 0x000000303130723e */ /* 0x000fe200000010ff */
[----:B------:R-:W-:Y:S01]  /*1c30*/  STSM.16.M88.4 [R2], R32 ;  /* 0x0000002002007844 */ /* 0x000fe20000000200 */
[----:B------:R-:W-:Y:S02]  /*1c40*/  F2FP.BF16.F32.PACK_AB R42, R45, R44 ;  /* 0x0000002c2d2a723e */ /* 0x000fe400000010ff */
[----:B------:R-:W-:Y:S02]  /*1c50*/  F2FP.BF16.F32.PACK_AB R43, R47, R46 ;  /* 0x0000002e2f2b723e */ /* 0x000fe400000010ff */
[----:B------:R-:W-:Y:S02]  /*1c60*/  F2FP.BF16.F32.PACK_AB R49, R51, R50 ;  /* 0x000000323331723e */ /* 0x000fe400000010ff */
[----:B------:R-:W-:Y:S01]  /*1c70*/  F2FP.BF16.F32.PACK_AB R50, R53, R52 ;  /* 0x000000343532723e */ /* 0x000fe200000010ff */
[----:B------:R-:W-:Y:S01]  /*1c80*/  STSM.16.M88.4 [R4], R40 ;  /* 0x0000002804007844 */ /* 0x000fe20000000200 */
[----:B------:R-:W-:-:S02]  /*1c90*/  F2FP.BF16.F32.PACK_AB R51, R55, R54 ;  /* 0x000000363733723e */ /* 0x000fc400000010ff */
[----:B------:R-:W-:-:S03]  /*1ca0*/  ISETP.LT.U32.AND P0, PT, R6, 0x20, P0 ;  /* 0x000000200600780c */ /* 0x000fc60000701070 */
[----:B------:R-:W-:Y:S01]  /*1cb0*/  STSM.16.M88.4 [R3], R48 ;  /* 0x0000003003007844 */ /* 0x000fe20000000200 */
[----:B------:R1:W-:Y:S06]  /*1cc0*/  MEMBAR.ALL.CTA ;  /* 0x0000000000007992 */ /* 0x0003ec0000008000 */
[----:B-1----:R-:W1:Y:S03]  /*1cd0*/  FENCE.VIEW.ASYNC.S ;  /* 0x00000000000073c6 */ /* 0x002e660000000000 */
[----:B-1----:R-:W-:Y:S01]  /*1ce0*/  VOTEU.ANY UP0, P0 ;  /* 0x00000000003f7886 */ /* 0x002fe20000000100 */
[----:B------:R-:W-:-:S04]  /*1cf0*/  VOTEU.ANY UP1, P0 ;  /* 0x00000000003f7886 */ /* 0x000fc80000020100 */
[----:B----4-:R-:W-:Y:S01]  /*1d00*/  @UP0 UMOV UR4, UR52 ;  /* 0x0000003400040c82 */ /* 0x010fe20008000000 */
[----:B------:R-:W-:Y:S01]  /*1d10*/  @UP0 UMOV UR5, UR53 ;  /* 0x0000003500050c82 */ /* 0x000fe20008000000 */
[----:B------:R-:W-:Y:S06]  /*1d20*/  BAR.SYNC.DEFER_BLOCKING 0x0 ;  /* 0x0000000000007b1d */ /* 0x000fec0000010000 */
[----:B------:R1:W-:Y:S01]  /*1d30*/  @UP1 UTMASTG.2D [UR8], [UR4] ;  /* 0x00000008040013b5 */ /* 0x0003e20008008000 */
[----:B------:R0:W-:Y:S01]  /*1d40*/  UTMACMDFLUSH ;  /* 0x00000000000079b7 */ /* 0x0001e20000000000 */
[----:B------:R-:W-:-:S04]  /*1d50*/  DEPBAR.LE SB0, 0x0 ;  /* 0x000080000000791a */ /* 0x000fc80000000000 */
[----:B------:R-:W-:Y:S06]  /*1d60*/  BAR.SYNC.DEFER_BLOCKING 0x0 ;  /* 0x0000000000007b1d */ /* 0x000fec0000010000 */
[----:B-1----:R-:W-:Y:S05]  /*1d70*/  EXIT ;  /* 0x000000000000794d */ /* 0x002fea0003800000 */
.L_x_48:
[----:B------:R-:W1:Y:S02]  /*1d80*/  SYNCS.PHASECHK.TRANS64.TRYWAIT P0, [UR8+0xc000], R2 ;  /* 0x00c00002ff0075a7 */ /* 0x000e640008000148 */
[----:B-1----:R-:W-:Y:S05]  /*1d90*/  @!P0 BRA `(.L_x_48) ;  /* 0xfffffffc00f88947 */ /* 0x002fea000383ffff */
[----:B------:R-:W-:Y:S05]  /*1da0*/  BRA `(.L_x_50) ;  /* 0xfffffff800a07947 */ /* 0x000fea000383ffff */
.L_x_51:
[----:B------:R-:W-:-:S00]  /*1db0*/  BRA `(.L_x_51) ;  /* 0xfffffffc00fc7947 */ /* 0x000fc0000383ffff */
[----:B------:R-:W-:-:S00]  /*1dc0*/  NOP ;  /* 0x0000000000007918 */ /* 0x000fc00000000000 */
        /* <DEDUP_REMOVED lines=11> */
.L_x_52:


//--------------------- .nv.shared.gluon_wgmma    --------------------------
	.section	.nv.shared.gluon_wgmma,"aw",@nobits
	.sectionflags	@""
	.align	16
	.zero		1024


//--------------------- .nv.shared.reserved.0     --------------------------
	.section	.nv.shared.reserved.0,"aw",@nobits
	.weak		__nv_reservedSMEM_offset_0_alias
	.size		__nv_reservedSMEM_offset_0_alias, 0, 0
	.other		__nv_reservedSMEM_offset_0_alias,@"STO_CUDA_RESERVED_SHARED STV_DEFAULT"
__nv_reservedSMEM_offset_0_alias:
	.zero		0


//--------------------- .nv.constant0.gluon_wgmma --------------------------
	.section	.nv.constant0.gluon_wgmma,"a",@progbits
	.sectionflags	@""
	.align	4
.nv.constant0.gluon_wgmma:
	.zero		608


//--------------------- SYMBOLS --------------------------

	.type		.nv.reservedSmem.offset0,@object
	.size		.nv.reservedSmem.offset0,0x4
